//
// Generated by NVIDIA NVVM Compiler
//
// Compiler Build ID: CL-36424714
// Cuda compilation tools, release 13.0, V13.0.88
// Based on NVVM 20.0.0
//

.version 9.0
.target sm_100
.address_size 64

	// .globl	_Z7KernelAPdS_S_i
// _ZZ7KernelAPdS_S_iE4ds_M has been demoted
// _ZZ7KernelAPdS_S_iE4ds_N has been demoted
// _ZZ7KernelBPdS_S_iE4ds_M has been demoted
// _ZZ7KernelBPdS_S_iE4ds_N has been demoted
// _ZZ7KernelCPdS_S_iE4ds_M has been demoted
// _ZZ7KernelCPdS_S_iE4ds_N has been demoted
// _ZZ7KernelDPdS_S_iE4ds_M has been demoted
// _ZZ7KernelDPdS_S_iE4ds_N has been demoted

.visible .entry _Z7KernelAPdS_S_i(
	.param .u64 .ptr .align 1 _Z7KernelAPdS_S_i_param_0,
	.param .u64 .ptr .align 1 _Z7KernelAPdS_S_i_param_1,
	.param .u64 .ptr .align 1 _Z7KernelAPdS_S_i_param_2,
	.param .u32 _Z7KernelAPdS_S_i_param_3
)
{
	.reg .pred 	%p<8>;
	.reg .b32 	%r<72>;
	.reg .b64 	%rd<40>;
	.reg .b64 	%fd<116>;
	// demoted variable
	.shared .align 8 .b8 _ZZ7KernelAPdS_S_iE4ds_M[128];
	// demoted variable
	.shared .align 8 .b8 _ZZ7KernelAPdS_S_iE4ds_N[128];
	ld.param.u32 	%r33, [_Z7KernelAPdS_S_i_param_3];
	mov.u32 	%r34, %ctaid.x;
	mov.u32 	%r35, %ctaid.y;
	mov.u32 	%r1, %tid.x;
	mov.u32 	%r2, %tid.y;
	mov.u32 	%r36, %ntid.y;
	mad.lo.s32 	%r3, %r35, %r36, %r2;
	mov.u32 	%r37, %ntid.x;
	mad.lo.s32 	%r4, %r34, %r37, %r1;
	shr.s32 	%r38, %r33, 31;
	shr.u32 	%r39, %r38, 30;
	add.s32 	%r40, %r33, %r39;
	shr.s32 	%r5, %r40, 2;
	setp.lt.s32 	%p1, %r33, 4;
	mov.f64 	%fd115, 0d0000000000000000;
	@%p1 bra 	$L__BB0_9;
	mad.lo.s32 	%r6, %r33, %r3, %r1;
	shl.b32 	%r42, %r2, 5;
	mov.u32 	%r43, _ZZ7KernelAPdS_S_iE4ds_M;
	add.s32 	%r7, %r43, %r42;
	shl.b32 	%r44, %r1, 3;
	add.s32 	%r8, %r7, %r44;
	mov.u32 	%r45, _ZZ7KernelAPdS_S_iE4ds_N;
	add.s32 	%r10, %r45, %r44;
	add.s32 	%r9, %r10, %r42;
	add.s32 	%r46, %r5, -1;
	setp.lt.u32 	%p2, %r46, 3;
	mov.f64 	%fd115, 0d0000000000000000;
	mov.b32 	%r71, 0;
	@%p2 bra 	$L__BB0_4;
	and.b32  	%r71, %r5, 536870908;
	neg.s32 	%r69, %r71;
	add.s32 	%r48, %r2, 12;
	mad.lo.s32 	%r67, %r33, %r48, %r4;
	add.s32 	%r49, %r2, 8;
	mad.lo.s32 	%r66, %r33, %r49, %r4;
	add.s32 	%r50, %r2, 4;
	mad.lo.s32 	%r65, %r33, %r50, %r4;
	mad.lo.s32 	%r64, %r2, %r33, %r4;
	mov.f64 	%fd115, 0d0000000000000000;
	mov.u32 	%r68, %r6;
$L__BB0_3:
	.pragma "nounroll";
	ld.param.u64 	%rd36, [_Z7KernelAPdS_S_i_param_1];
	ld.param.u64 	%rd33, [_Z7KernelAPdS_S_i_param_0];
	cvta.to.global.u64 	%rd4, %rd33;
	mul.wide.s32 	%rd5, %r68, 8;
	add.s64 	%rd6, %rd4, %rd5;
	ld.global.f64 	%fd14, [%rd6];
	st.shared.f64 	[%r8], %fd14;
	cvta.to.global.u64 	%rd7, %rd36;
	mul.wide.s32 	%rd8, %r64, 8;
	add.s64 	%rd9, %rd7, %rd8;
	ld.global.f64 	%fd15, [%rd9];
	st.shared.f64 	[%r9], %fd15;
	bar.sync 	0;
	ld.shared.f64 	%fd16, [%r7];
	ld.shared.f64 	%fd17, [%r10];
	fma.rn.f64 	%fd18, %fd16, %fd17, %fd115;
	ld.shared.f64 	%fd19, [%r7+8];
	ld.shared.f64 	%fd20, [%r10+32];
	fma.rn.f64 	%fd21, %fd19, %fd20, %fd18;
	ld.shared.f64 	%fd22, [%r7+16];
	ld.shared.f64 	%fd23, [%r10+64];
	fma.rn.f64 	%fd24, %fd22, %fd23, %fd21;
	ld.shared.f64 	%fd25, [%r7+24];
	ld.shared.f64 	%fd26, [%r10+96];
	fma.rn.f64 	%fd27, %fd25, %fd26, %fd24;
	bar.sync 	0;
	ld.global.f64 	%fd28, [%rd6+32];
	st.shared.f64 	[%r8], %fd28;
	mul.wide.s32 	%rd10, %r65, 8;
	add.s64 	%rd11, %rd7, %rd10;
	ld.global.f64 	%fd29, [%rd11];
	st.shared.f64 	[%r9], %fd29;
	bar.sync 	0;
	ld.shared.f64 	%fd30, [%r7];
	ld.shared.f64 	%fd31, [%r10];
	fma.rn.f64 	%fd32, %fd30, %fd31, %fd27;
	ld.shared.f64 	%fd33, [%r7+8];
	ld.shared.f64 	%fd34, [%r10+32];
	fma.rn.f64 	%fd35, %fd33, %fd34, %fd32;
	ld.shared.f64 	%fd36, [%r7+16];
	ld.shared.f64 	%fd37, [%r10+64];
	fma.rn.f64 	%fd38, %fd36, %fd37, %fd35;
	ld.shared.f64 	%fd39, [%r7+24];
	ld.shared.f64 	%fd40, [%r10+96];
	fma.rn.f64 	%fd41, %fd39, %fd40, %fd38;
	bar.sync 	0;
	ld.global.f64 	%fd42, [%rd6+64];
	st.shared.f64 	[%r8], %fd42;
	mul.wide.s32 	%rd12, %r66, 8;
	add.s64 	%rd13, %rd7, %rd12;
	ld.global.f64 	%fd43, [%rd13];
	st.shared.f64 	[%r9], %fd43;
	bar.sync 	0;
	ld.shared.f64 	%fd44, [%r7];
	ld.shared.f64 	%fd45, [%r10];
	fma.rn.f64 	%fd46, %fd44, %fd45, %fd41;
	ld.shared.f64 	%fd47, [%r7+8];
	ld.shared.f64 	%fd48, [%r10+32];
	fma.rn.f64 	%fd49, %fd47, %fd48, %fd46;
	ld.shared.f64 	%fd50, [%r7+16];
	ld.shared.f64 	%fd51, [%r10+64];
	fma.rn.f64 	%fd52, %fd50, %fd51, %fd49;
	ld.shared.f64 	%fd53, [%r7+24];
	ld.shared.f64 	%fd54, [%r10+96];
	fma.rn.f64 	%fd55, %fd53, %fd54, %fd52;
	bar.sync 	0;
	ld.global.f64 	%fd56, [%rd6+96];
	st.shared.f64 	[%r8], %fd56;
	mul.wide.s32 	%rd14, %r67, 8;
	add.s64 	%rd15, %rd7, %rd14;
	ld.global.f64 	%fd57, [%rd15];
	st.shared.f64 	[%r9], %fd57;
	bar.sync 	0;
	ld.shared.f64 	%fd58, [%r7];
	ld.shared.f64 	%fd59, [%r10];
	fma.rn.f64 	%fd60, %fd58, %fd59, %fd55;
	ld.shared.f64 	%fd61, [%r7+8];
	ld.shared.f64 	%fd62, [%r10+32];
	fma.rn.f64 	%fd63, %fd61, %fd62, %fd60;
	ld.shared.f64 	%fd64, [%r7+16];
	ld.shared.f64 	%fd65, [%r10+64];
	fma.rn.f64 	%fd66, %fd64, %fd65, %fd63;
	ld.shared.f64 	%fd67, [%r7+24];
	ld.shared.f64 	%fd68, [%r10+96];
	fma.rn.f64 	%fd115, %fd67, %fd68, %fd66;
	bar.sync 	0;
	add.s32 	%r69, %r69, 4;
	add.s32 	%r68, %r68, 16;
	shl.b32 	%r51, %r33, 4;
	add.s32 	%r67, %r67, %r51;
	add.s32 	%r66, %r66, %r51;
	add.s32 	%r65, %r65, %r51;
	add.s32 	%r64, %r64, %r51;
	setp.ne.s32 	%p3, %r69, 0;
	@%p3 bra 	$L__BB0_3;
$L__BB0_4:
	and.b32  	%r30, %r5, 3;
	setp.eq.s32 	%p4, %r30, 0;
	@%p4 bra 	$L__BB0_9;
	setp.eq.s32 	%p5, %r30, 1;
	@%p5 bra 	$L__BB0_7;
	ld.param.u64 	%rd37, [_Z7KernelAPdS_S_i_param_1];
	ld.param.u64 	%rd34, [_Z7KernelAPdS_S_i_param_0];
	shl.b32 	%r52, %r71, 2;
	add.s32 	%r53, %r6, %r52;
	cvta.to.global.u64 	%rd16, %rd34;
	mul.wide.s32 	%rd17, %r53, 8;
	add.s64 	%rd18, %rd16, %rd17;
	ld.global.f64 	%fd70, [%rd18];
	st.shared.f64 	[%r8], %fd70;
	add.s32 	%r54, %r52, %r2;
	mad.lo.s32 	%r55, %r54, %r33, %r4;
	cvta.to.global.u64 	%rd19, %rd37;
	mul.wide.s32 	%rd20, %r55, 8;
	add.s64 	%rd21, %rd19, %rd20;
	ld.global.f64 	%fd71, [%rd21];
	st.shared.f64 	[%r9], %fd71;
	bar.sync 	0;
	ld.shared.f64 	%fd72, [%r7];
	ld.shared.f64 	%fd73, [%r10];
	fma.rn.f64 	%fd74, %fd72, %fd73, %fd115;
	ld.shared.f64 	%fd75, [%r7+8];
	ld.shared.f64 	%fd76, [%r10+32];
	fma.rn.f64 	%fd77, %fd75, %fd76, %fd74;
	ld.shared.f64 	%fd78, [%r7+16];
	ld.shared.f64 	%fd79, [%r10+64];
	fma.rn.f64 	%fd80, %fd78, %fd79, %fd77;
	ld.shared.f64 	%fd81, [%r7+24];
	ld.shared.f64 	%fd82, [%r10+96];
	fma.rn.f64 	%fd83, %fd81, %fd82, %fd80;
	bar.sync 	0;
	ld.global.f64 	%fd84, [%rd18+32];
	st.shared.f64 	[%r8], %fd84;
	add.s32 	%r56, %r54, 4;
	mad.lo.s32 	%r57, %r56, %r33, %r4;
	mul.wide.s32 	%rd22, %r57, 8;
	add.s64 	%rd23, %rd19, %rd22;
	ld.global.f64 	%fd85, [%rd23];
	st.shared.f64 	[%r9], %fd85;
	bar.sync 	0;
	ld.shared.f64 	%fd86, [%r7];
	ld.shared.f64 	%fd87, [%r10];
	fma.rn.f64 	%fd88, %fd86, %fd87, %fd83;
	ld.shared.f64 	%fd89, [%r7+8];
	ld.shared.f64 	%fd90, [%r10+32];
	fma.rn.f64 	%fd91, %fd89, %fd90, %fd88;
	ld.shared.f64 	%fd92, [%r7+16];
	ld.shared.f64 	%fd93, [%r10+64];
	fma.rn.f64 	%fd94, %fd92, %fd93, %fd91;
	ld.shared.f64 	%fd95, [%r7+24];
	ld.shared.f64 	%fd96, [%r10+96];
	fma.rn.f64 	%fd115, %fd95, %fd96, %fd94;
	bar.sync 	0;
	add.s32 	%r71, %r71, 2;
$L__BB0_7:
	and.b32  	%r58, %r5, 1;
	setp.eq.b32 	%p6, %r58, 1;
	not.pred 	%p7, %p6;
	@%p7 bra 	$L__BB0_9;
	ld.param.u64 	%rd38, [_Z7KernelAPdS_S_i_param_1];
	ld.param.u64 	%rd35, [_Z7KernelAPdS_S_i_param_0];
	shl.b32 	%r59, %r71, 2;
	add.s32 	%r60, %r6, %r59;
	cvta.to.global.u64 	%rd24, %rd35;
	mul.wide.s32 	%rd25, %r60, 8;
	add.s64 	%rd26, %rd24, %rd25;
	ld.global.f64 	%fd97, [%rd26];
	st.shared.f64 	[%r8], %fd97;
	add.s32 	%r61, %r59, %r2;
	mad.lo.s32 	%r62, %r61, %r33, %r4;
	cvta.to.global.u64 	%rd27, %rd38;
	mul.wide.s32 	%rd28, %r62, 8;
	add.s64 	%rd29, %rd27, %rd28;
	ld.global.f64 	%fd98, [%rd29];
	st.shared.f64 	[%r9], %fd98;
	bar.sync 	0;
	ld.shared.f64 	%fd99, [%r7];
	ld.shared.f64 	%fd100, [%r10];
	fma.rn.f64 	%fd101, %fd99, %fd100, %fd115;
	ld.shared.f64 	%fd102, [%r7+8];
	ld.shared.f64 	%fd103, [%r10+32];
	fma.rn.f64 	%fd104, %fd102, %fd103, %fd101;
	ld.shared.f64 	%fd105, [%r7+16];
	ld.shared.f64 	%fd106, [%r10+64];
	fma.rn.f64 	%fd107, %fd105, %fd106, %fd104;
	ld.shared.f64 	%fd108, [%r7+24];
	ld.shared.f64 	%fd109, [%r10+96];
	fma.rn.f64 	%fd115, %fd108, %fd109, %fd107;
	bar.sync 	0;
$L__BB0_9:
	ld.param.u64 	%rd39, [_Z7KernelAPdS_S_i_param_2];
	cvta.to.global.u64 	%rd30, %rd39;
	mad.lo.s32 	%r63, %r33, %r3, %r4;
	mul.wide.s32 	%rd31, %r63, 8;
	add.s64 	%rd32, %rd30, %rd31;
	st.global.f64 	[%rd32], %fd115;
	ret;

}
	// .globl	_Z7KernelBPdS_S_i
.visible .entry _Z7KernelBPdS_S_i(
	.param .u64 .ptr .align 1 _Z7KernelBPdS_S_i_param_0,
	.param .u64 .ptr .align 1 _Z7KernelBPdS_S_i_param_1,
	.param .u64 .ptr .align 1 _Z7KernelBPdS_S_i_param_2,
	.param .u32 _Z7KernelBPdS_S_i_param_3
)
{
	.reg .pred 	%p<8>;
	.reg .b32 	%r<72>;
	.reg .b64 	%rd<40>;
	.reg .b64 	%fd<200>;
	// demoted variable
	.shared .align 8 .b8 _ZZ7KernelBPdS_S_iE4ds_M[512];
	// demoted variable
	.shared .align 8 .b8 _ZZ7KernelBPdS_S_iE4ds_N[512];
	ld.param.u32 	%r33, [_Z7KernelBPdS_S_i_param_3];
	mov.u32 	%r34, %ctaid.x;
	mov.u32 	%r35, %ctaid.y;
	mov.u32 	%r1, %tid.x;
	mov.u32 	%r2, %tid.y;
	mov.u32 	%r36, %ntid.y;
	mad.lo.s32 	%r3, %r35, %r36, %r2;
	mov.u32 	%r37, %ntid.x;
	mad.lo.s32 	%r4, %r34, %r37, %r1;
	shr.s32 	%r38, %r33, 31;
	shr.u32 	%r39, %r38, 29;
	add.s32 	%r40, %r33, %r39;
	shr.s32 	%r5, %r40, 3;
	setp.lt.s32 	%p1, %r33, 8;
	mov.f64 	%fd199, 0d0000000000000000;
	@%p1 bra 	$L__BB1_9;
	mad.lo.s32 	%r6, %r33, %r3, %r1;
	shl.b32 	%r42, %r2, 6;
	mov.u32 	%r43, _ZZ7KernelBPdS_S_iE4ds_M;
	add.s32 	%r7, %r43, %r42;
	shl.b32 	%r44, %r1, 3;
	add.s32 	%r8, %r7, %r44;
	mov.u32 	%r45, _ZZ7KernelBPdS_S_iE4ds_N;
	add.s32 	%r10, %r45, %r44;
	add.s32 	%r9, %r10, %r42;
	add.s32 	%r46, %r5, -1;
	setp.lt.u32 	%p2, %r46, 3;
	mov.f64 	%fd199, 0d0000000000000000;
	mov.b32 	%r71, 0;
	@%p2 bra 	$L__BB1_4;
	and.b32  	%r71, %r5, 268435452;
	neg.s32 	%r69, %r71;
	add.s32 	%r48, %r2, 24;
	mad.lo.s32 	%r67, %r33, %r48, %r4;
	add.s32 	%r49, %r2, 16;
	mad.lo.s32 	%r66, %r33, %r49, %r4;
	add.s32 	%r50, %r2, 8;
	mad.lo.s32 	%r65, %r33, %r50, %r4;
	mad.lo.s32 	%r64, %r2, %r33, %r4;
	mov.f64 	%fd199, 0d0000000000000000;
	mov.u32 	%r68, %r6;
$L__BB1_3:
	.pragma "nounroll";
	ld.param.u64 	%rd36, [_Z7KernelBPdS_S_i_param_1];
	ld.param.u64 	%rd33, [_Z7KernelBPdS_S_i_param_0];
	cvta.to.global.u64 	%rd4, %rd33;
	mul.wide.s32 	%rd5, %r68, 8;
	add.s64 	%rd6, %rd4, %rd5;
	ld.global.f64 	%fd14, [%rd6];
	st.shared.f64 	[%r8], %fd14;
	cvta.to.global.u64 	%rd7, %rd36;
	mul.wide.s32 	%rd8, %r64, 8;
	add.s64 	%rd9, %rd7, %rd8;
	ld.global.f64 	%fd15, [%rd9];
	st.shared.f64 	[%r9], %fd15;
	bar.sync 	0;
	ld.shared.f64 	%fd16, [%r7];
	ld.shared.f64 	%fd17, [%r10];
	fma.rn.f64 	%fd18, %fd16, %fd17, %fd199;
	ld.shared.f64 	%fd19, [%r7+8];
	ld.shared.f64 	%fd20, [%r10+64];
	fma.rn.f64 	%fd21, %fd19, %fd20, %fd18;
	ld.shared.f64 	%fd22, [%r7+16];
	ld.shared.f64 	%fd23, [%r10+128];
	fma.rn.f64 	%fd24, %fd22, %fd23, %fd21;
	ld.shared.f64 	%fd25, [%r7+24];
	ld.shared.f64 	%fd26, [%r10+192];
	fma.rn.f64 	%fd27, %fd25, %fd26, %fd24;
	ld.shared.f64 	%fd28, [%r7+32];
	ld.shared.f64 	%fd29, [%r10+256];
	fma.rn.f64 	%fd30, %fd28, %fd29, %fd27;
	ld.shared.f64 	%fd31, [%r7+40];
	ld.shared.f64 	%fd32, [%r10+320];
	fma.rn.f64 	%fd33, %fd31, %fd32, %fd30;
	ld.shared.f64 	%fd34, [%r7+48];
	ld.shared.f64 	%fd35, [%r10+384];
	fma.rn.f64 	%fd36, %fd34, %fd35, %fd33;
	ld.shared.f64 	%fd37, [%r7+56];
	ld.shared.f64 	%fd38, [%r10+448];
	fma.rn.f64 	%fd39, %fd37, %fd38, %fd36;
	bar.sync 	0;
	ld.global.f64 	%fd40, [%rd6+64];
	st.shared.f64 	[%r8], %fd40;
	mul.wide.s32 	%rd10, %r65, 8;
	add.s64 	%rd11, %rd7, %rd10;
	ld.global.f64 	%fd41, [%rd11];
	st.shared.f64 	[%r9], %fd41;
	bar.sync 	0;
	ld.shared.f64 	%fd42, [%r7];
	ld.shared.f64 	%fd43, [%r10];
	fma.rn.f64 	%fd44, %fd42, %fd43, %fd39;
	ld.shared.f64 	%fd45, [%r7+8];
	ld.shared.f64 	%fd46, [%r10+64];
	fma.rn.f64 	%fd47, %fd45, %fd46, %fd44;
	ld.shared.f64 	%fd48, [%r7+16];
	ld.shared.f64 	%fd49, [%r10+128];
	fma.rn.f64 	%fd50, %fd48, %fd49, %fd47;
	ld.shared.f64 	%fd51, [%r7+24];
	ld.shared.f64 	%fd52, [%r10+192];
	fma.rn.f64 	%fd53, %fd51, %fd52, %fd50;
	ld.shared.f64 	%fd54, [%r7+32];
	ld.shared.f64 	%fd55, [%r10+256];
	fma.rn.f64 	%fd56, %fd54, %fd55, %fd53;
	ld.shared.f64 	%fd57, [%r7+40];
	ld.shared.f64 	%fd58, [%r10+320];
	fma.rn.f64 	%fd59, %fd57, %fd58, %fd56;
	ld.shared.f64 	%fd60, [%r7+48];
	ld.shared.f64 	%fd61, [%r10+384];
	fma.rn.f64 	%fd62, %fd60, %fd61, %fd59;
	ld.shared.f64 	%fd63, [%r7+56];
	ld.shared.f64 	%fd64, [%r10+448];
	fma.rn.f64 	%fd65, %fd63, %fd64, %fd62;
	bar.sync 	0;
	ld.global.f64 	%fd66, [%rd6+128];
	st.shared.f64 	[%r8], %fd66;
	mul.wide.s32 	%rd12, %r66, 8;
	add.s64 	%rd13, %rd7, %rd12;
	ld.global.f64 	%fd67, [%rd13];
	st.shared.f64 	[%r9], %fd67;
	bar.sync 	0;
	ld.shared.f64 	%fd68, [%r7];
	ld.shared.f64 	%fd69, [%r10];
	fma.rn.f64 	%fd70, %fd68, %fd69, %fd65;
	ld.shared.f64 	%fd71, [%r7+8];
	ld.shared.f64 	%fd72, [%r10+64];
	fma.rn.f64 	%fd73, %fd71, %fd72, %fd70;
	ld.shared.f64 	%fd74, [%r7+16];
	ld.shared.f64 	%fd75, [%r10+128];
	fma.rn.f64 	%fd76, %fd74, %fd75, %fd73;
	ld.shared.f64 	%fd77, [%r7+24];
	ld.shared.f64 	%fd78, [%r10+192];
	fma.rn.f64 	%fd79, %fd77, %fd78, %fd76;
	ld.shared.f64 	%fd80, [%r7+32];
	ld.shared.f64 	%fd81, [%r10+256];
	fma.rn.f64 	%fd82, %fd80, %fd81, %fd79;
	ld.shared.f64 	%fd83, [%r7+40];
	ld.shared.f64 	%fd84, [%r10+320];
	fma.rn.f64 	%fd85, %fd83, %fd84, %fd82;
	ld.shared.f64 	%fd86, [%r7+48];
	ld.shared.f64 	%fd87, [%r10+384];
	fma.rn.f64 	%fd88, %fd86, %fd87, %fd85;
	ld.shared.f64 	%fd89, [%r7+56];
	ld.shared.f64 	%fd90, [%r10+448];
	fma.rn.f64 	%fd91, %fd89, %fd90, %fd88;
	bar.sync 	0;
	ld.global.f64 	%fd92, [%rd6+192];
	st.shared.f64 	[%r8], %fd92;
	mul.wide.s32 	%rd14, %r67, 8;
	add.s64 	%rd15, %rd7, %rd14;
	ld.global.f64 	%fd93, [%rd15];
	st.shared.f64 	[%r9], %fd93;
	bar.sync 	0;
	ld.shared.f64 	%fd94, [%r7];
	ld.shared.f64 	%fd95, [%r10];
	fma.rn.f64 	%fd96, %fd94, %fd95, %fd91;
	ld.shared.f64 	%fd97, [%r7+8];
	ld.shared.f64 	%fd98, [%r10+64];
	fma.rn.f64 	%fd99, %fd97, %fd98, %fd96;
	ld.shared.f64 	%fd100, [%r7+16];
	ld.shared.f64 	%fd101, [%r10+128];
	fma.rn.f64 	%fd102, %fd100, %fd101, %fd99;
	ld.shared.f64 	%fd103, [%r7+24];
	ld.shared.f64 	%fd104, [%r10+192];
	fma.rn.f64 	%fd105, %fd103, %fd104, %fd102;
	ld.shared.f64 	%fd106, [%r7+32];
	ld.shared.f64 	%fd107, [%r10+256];
	fma.rn.f64 	%fd108, %fd106, %fd107, %fd105;
	ld.shared.f64 	%fd109, [%r7+40];
	ld.shared.f64 	%fd110, [%r10+320];
	fma.rn.f64 	%fd111, %fd109, %fd110, %fd108;
	ld.shared.f64 	%fd112, [%r7+48];
	ld.shared.f64 	%fd113, [%r10+384];
	fma.rn.f64 	%fd114, %fd112, %fd113, %fd111;
	ld.shared.f64 	%fd115, [%r7+56];
	ld.shared.f64 	%fd116, [%r10+448];
	fma.rn.f64 	%fd199, %fd115, %fd116, %fd114;
	bar.sync 	0;
	add.s32 	%r69, %r69, 4;
	add.s32 	%r68, %r68, 32;
	shl.b32 	%r51, %r33, 5;
	add.s32 	%r67, %r67, %r51;
	add.s32 	%r66, %r66, %r51;
	add.s32 	%r65, %r65, %r51;
	add.s32 	%r64, %r64, %r51;
	setp.ne.s32 	%p3, %r69, 0;
	@%p3 bra 	$L__BB1_3;
$L__BB1_4:
	and.b32  	%r30, %r5, 3;
	setp.eq.s32 	%p4, %r30, 0;
	@%p4 bra 	$L__BB1_9;
	setp.eq.s32 	%p5, %r30, 1;
	@%p5 bra 	$L__BB1_7;
	ld.param.u64 	%rd37, [_Z7KernelBPdS_S_i_param_1];
	ld.param.u64 	%rd34, [_Z7KernelBPdS_S_i_param_0];
	shl.b32 	%r52, %r71, 3;
	add.s32 	%r53, %r6, %r52;
	cvta.to.global.u64 	%rd16, %rd34;
	mul.wide.s32 	%rd17, %r53, 8;
	add.s64 	%rd18, %rd16, %rd17;
	ld.global.f64 	%fd118, [%rd18];
	st.shared.f64 	[%r8], %fd118;
	add.s32 	%r54, %r52, %r2;
	mad.lo.s32 	%r55, %r54, %r33, %r4;
	cvta.to.global.u64 	%rd19, %rd37;
	mul.wide.s32 	%rd20, %r55, 8;
	add.s64 	%rd21, %rd19, %rd20;
	ld.global.f64 	%fd119, [%rd21];
	st.shared.f64 	[%r9], %fd119;
	bar.sync 	0;
	ld.shared.f64 	%fd120, [%r7];
	ld.shared.f64 	%fd121, [%r10];
	fma.rn.f64 	%fd122, %fd120, %fd121, %fd199;
	ld.shared.f64 	%fd123, [%r7+8];
	ld.shared.f64 	%fd124, [%r10+64];
	fma.rn.f64 	%fd125, %fd123, %fd124, %fd122;
	ld.shared.f64 	%fd126, [%r7+16];
	ld.shared.f64 	%fd127, [%r10+128];
	fma.rn.f64 	%fd128, %fd126, %fd127, %fd125;
	ld.shared.f64 	%fd129, [%r7+24];
	ld.shared.f64 	%fd130, [%r10+192];
	fma.rn.f64 	%fd131, %fd129, %fd130, %fd128;
	ld.shared.f64 	%fd132, [%r7+32];
	ld.shared.f64 	%fd133, [%r10+256];
	fma.rn.f64 	%fd134, %fd132, %fd133, %fd131;
	ld.shared.f64 	%fd135, [%r7+40];
	ld.shared.f64 	%fd136, [%r10+320];
	fma.rn.f64 	%fd137, %fd135, %fd136, %fd134;
	ld.shared.f64 	%fd138, [%r7+48];
	ld.shared.f64 	%fd139, [%r10+384];
	fma.rn.f64 	%fd140, %fd138, %fd139, %fd137;
	ld.shared.f64 	%fd141, [%r7+56];
	ld.shared.f64 	%fd142, [%r10+448];
	fma.rn.f64 	%fd143, %fd141, %fd142, %fd140;
	bar.sync 	0;
	ld.global.f64 	%fd144, [%rd18+64];
	st.shared.f64 	[%r8], %fd144;
	add.s32 	%r56, %r54, 8;
	mad.lo.s32 	%r57, %r56, %r33, %r4;
	mul.wide.s32 	%rd22, %r57, 8;
	add.s64 	%rd23, %rd19, %rd22;
	ld.global.f64 	%fd145, [%rd23];
	st.shared.f64 	[%r9], %fd145;
	bar.sync 	0;
	ld.shared.f64 	%fd146, [%r7];
	ld.shared.f64 	%fd147, [%r10];
	fma.rn.f64 	%fd148, %fd146, %fd147, %fd143;
	ld.shared.f64 	%fd149, [%r7+8];
	ld.shared.f64 	%fd150, [%r10+64];
	fma.rn.f64 	%fd151, %fd149, %fd150, %fd148;
	ld.shared.f64 	%fd152, [%r7+16];
	ld.shared.f64 	%fd153, [%r10+128];
	fma.rn.f64 	%fd154, %fd152, %fd153, %fd151;
	ld.shared.f64 	%fd155, [%r7+24];
	ld.shared.f64 	%fd156, [%r10+192];
	fma.rn.f64 	%fd157, %fd155, %fd156, %fd154;
	ld.shared.f64 	%fd158, [%r7+32];
	ld.shared.f64 	%fd159, [%r10+256];
	fma.rn.f64 	%fd160, %fd158, %fd159, %fd157;
	ld.shared.f64 	%fd161, [%r7+40];
	ld.shared.f64 	%fd162, [%r10+320];
	fma.rn.f64 	%fd163, %fd161, %fd162, %fd160;
	ld.shared.f64 	%fd164, [%r7+48];
	ld.shared.f64 	%fd165, [%r10+384];
	fma.rn.f64 	%fd166, %fd164, %fd165, %fd163;
	ld.shared.f64 	%fd167, [%r7+56];
	ld.shared.f64 	%fd168, [%r10+448];
	fma.rn.f64 	%fd199, %fd167, %fd168, %fd166;
	bar.sync 	0;
	add.s32 	%r71, %r71, 2;
$L__BB1_7:
	and.b32  	%r58, %r5, 1;
	setp.eq.b32 	%p6, %r58, 1;
	not.pred 	%p7, %p6;
	@%p7 bra 	$L__BB1_9;
	ld.param.u64 	%rd38, [_Z7KernelBPdS_S_i_param_1];
	ld.param.u64 	%rd35, [_Z7KernelBPdS_S_i_param_0];
	shl.b32 	%r59, %r71, 3;
	add.s32 	%r60, %r6, %r59;
	cvta.to.global.u64 	%rd24, %rd35;
	mul.wide.s32 	%rd25, %r60, 8;
	add.s64 	%rd26, %rd24, %rd25;
	ld.global.f64 	%fd169, [%rd26];
	st.shared.f64 	[%r8], %fd169;
	add.s32 	%r61, %r59, %r2;
	mad.lo.s32 	%r62, %r61, %r33, %r4;
	cvta.to.global.u64 	%rd27, %rd38;
	mul.wide.s32 	%rd28, %r62, 8;
	add.s64 	%rd29, %rd27, %rd28;
	ld.global.f64 	%fd170, [%rd29];
	st.shared.f64 	[%r9], %fd170;
	bar.sync 	0;
	ld.shared.f64 	%fd171, [%r7];
	ld.shared.f64 	%fd172, [%r10];
	fma.rn.f64 	%fd173, %fd171, %fd172, %fd199;
	ld.shared.f64 	%fd174, [%r7+8];
	ld.shared.f64 	%fd175, [%r10+64];
	fma.rn.f64 	%fd176, %fd174, %fd175, %fd173;
	ld.shared.f64 	%fd177, [%r7+16];
	ld.shared.f64 	%fd178, [%r10+128];
	fma.rn.f64 	%fd179, %fd177, %fd178, %fd176;
	ld.shared.f64 	%fd180, [%r7+24];
	ld.shared.f64 	%fd181, [%r10+192];
	fma.rn.f64 	%fd182, %fd180, %fd181, %fd179;
	ld.shared.f64 	%fd183, [%r7+32];
	ld.shared.f64 	%fd184, [%r10+256];
	fma.rn.f64 	%fd185, %fd183, %fd184, %fd182;
	ld.shared.f64 	%fd186, [%r7+40];
	ld.shared.f64 	%fd187, [%r10+320];
	fma.rn.f64 	%fd188, %fd186, %fd187, %fd185;
	ld.shared.f64 	%fd189, [%r7+48];
	ld.shared.f64 	%fd190, [%r10+384];
	fma.rn.f64 	%fd191, %fd189, %fd190, %fd188;
	ld.shared.f64 	%fd192, [%r7+56];
	ld.shared.f64 	%fd193, [%r10+448];
	fma.rn.f64 	%fd199, %fd192, %fd193, %fd191;
	bar.sync 	0;
$L__BB1_9:
	ld.param.u64 	%rd39, [_Z7KernelBPdS_S_i_param_2];
	cvta.to.global.u64 	%rd30, %rd39;
	mad.lo.s32 	%r63, %r33, %r3, %r4;
	mul.wide.s32 	%rd31, %r63, 8;
	add.s64 	%rd32, %rd30, %rd31;
	st.global.f64 	[%rd32], %fd199;
	ret;

}
	// .globl	_Z7KernelCPdS_S_i
.visible .entry _Z7KernelCPdS_S_i(
	.param .u64 .ptr .align 1 _Z7KernelCPdS_S_i_param_0,
	.param .u64 .ptr .align 1 _Z7KernelCPdS_S_i_param_1,
	.param .u64 .ptr .align 1 _Z7KernelCPdS_S_i_param_2,
	.param .u32 _Z7KernelCPdS_S_i_param_3
)
{
	.reg .pred 	%p<8>;
	.reg .b32 	%r<116>;
	.reg .b64 	%rd<40>;
	.reg .b64 	%fd<368>;
	// demoted variable
	.shared .align 8 .b8 _ZZ7KernelCPdS_S_iE4ds_M[2048];
	// demoted variable
	.shared .align 8 .b8 _ZZ7KernelCPdS_S_iE4ds_N[2048];
	ld.param.u32 	%r29, [_Z7KernelCPdS_S_i_param_3];
	mov.u32 	%r30, %ctaid.x;
	mov.u32 	%r31, %ctaid.y;
	mov.u32 	%r1, %tid.x;
	mov.u32 	%r2, %tid.y;
	mov.u32 	%r32, %ntid.y;
	mad.lo.s32 	%r3, %r31, %r32, %r2;
	mov.u32 	%r33, %ntid.x;
	mad.lo.s32 	%r4, %r30, %r33, %r1;
	shr.s32 	%r34, %r29, 31;
	shr.u32 	%r35, %r34, 28;
	add.s32 	%r36, %r29, %r35;
	shr.s32 	%r5, %r36, 4;
	setp.lt.s32 	%p1, %r29, 16;
	mov.f64 	%fd367, 0d0000000000000000;
	@%p1 bra 	$L__BB2_9;
	mad.lo.s32 	%r112, %r29, %r3, %r1;
	add.s32 	%r38, %r5, -1;
	setp.lt.u32 	%p2, %r38, 3;
	mov.f64 	%fd367, 0d0000000000000000;
	mov.b32 	%r115, 0;
	@%p2 bra 	$L__BB2_4;
	and.b32  	%r115, %r5, 134217724;
	neg.s32 	%r113, %r115;
	add.s32 	%r40, %r2, 48;
	mad.lo.s32 	%r111, %r29, %r40, %r4;
	add.s32 	%r41, %r2, 32;
	mad.lo.s32 	%r110, %r29, %r41, %r4;
	add.s32 	%r42, %r2, 16;
	mad.lo.s32 	%r109, %r29, %r42, %r4;
	mad.lo.s32 	%r108, %r2, %r29, %r4;
	mov.f64 	%fd367, 0d0000000000000000;
$L__BB2_3:
	.pragma "nounroll";
	ld.param.u64 	%rd36, [_Z7KernelCPdS_S_i_param_1];
	ld.param.u64 	%rd33, [_Z7KernelCPdS_S_i_param_0];
	cvta.to.global.u64 	%rd4, %rd33;
	mul.wide.s32 	%rd5, %r112, 8;
	add.s64 	%rd6, %rd4, %rd5;
	ld.global.f64 	%fd14, [%rd6];
	shl.b32 	%r45, %r2, 7;
	mov.u32 	%r46, _ZZ7KernelCPdS_S_iE4ds_M;
	add.s32 	%r47, %r46, %r45;
	shl.b32 	%r48, %r1, 3;
	add.s32 	%r49, %r47, %r48;
	st.shared.f64 	[%r49], %fd14;
	cvta.to.global.u64 	%rd7, %rd36;
	mul.wide.s32 	%rd8, %r108, 8;
	add.s64 	%rd9, %rd7, %rd8;
	ld.global.f64 	%fd15, [%rd9];
	mov.u32 	%r50, _ZZ7KernelCPdS_S_iE4ds_N;
	add.s32 	%r51, %r50, %r48;
	add.s32 	%r52, %r51, %r45;
	st.shared.f64 	[%r52], %fd15;
	bar.sync 	0;
	ld.shared.f64 	%fd16, [%r47];
	ld.shared.f64 	%fd17, [%r51];
	fma.rn.f64 	%fd18, %fd16, %fd17, %fd367;
	ld.shared.f64 	%fd19, [%r47+8];
	ld.shared.f64 	%fd20, [%r51+128];
	fma.rn.f64 	%fd21, %fd19, %fd20, %fd18;
	ld.shared.f64 	%fd22, [%r47+16];
	ld.shared.f64 	%fd23, [%r51+256];
	fma.rn.f64 	%fd24, %fd22, %fd23, %fd21;
	ld.shared.f64 	%fd25, [%r47+24];
	ld.shared.f64 	%fd26, [%r51+384];
	fma.rn.f64 	%fd27, %fd25, %fd26, %fd24;
	ld.shared.f64 	%fd28, [%r47+32];
	ld.shared.f64 	%fd29, [%r51+512];
	fma.rn.f64 	%fd30, %fd28, %fd29, %fd27;
	ld.shared.f64 	%fd31, [%r47+40];
	ld.shared.f64 	%fd32, [%r51+640];
	fma.rn.f64 	%fd33, %fd31, %fd32, %fd30;
	ld.shared.f64 	%fd34, [%r47+48];
	ld.shared.f64 	%fd35, [%r51+768];
	fma.rn.f64 	%fd36, %fd34, %fd35, %fd33;
	ld.shared.f64 	%fd37, [%r47+56];
	ld.shared.f64 	%fd38, [%r51+896];
	fma.rn.f64 	%fd39, %fd37, %fd38, %fd36;
	ld.shared.f64 	%fd40, [%r47+64];
	ld.shared.f64 	%fd41, [%r51+1024];
	fma.rn.f64 	%fd42, %fd40, %fd41, %fd39;
	ld.shared.f64 	%fd43, [%r47+72];
	ld.shared.f64 	%fd44, [%r51+1152];
	fma.rn.f64 	%fd45, %fd43, %fd44, %fd42;
	ld.shared.f64 	%fd46, [%r47+80];
	ld.shared.f64 	%fd47, [%r51+1280];
	fma.rn.f64 	%fd48, %fd46, %fd47, %fd45;
	ld.shared.f64 	%fd49, [%r47+88];
	ld.shared.f64 	%fd50, [%r51+1408];
	fma.rn.f64 	%fd51, %fd49, %fd50, %fd48;
	ld.shared.f64 	%fd52, [%r47+96];
	ld.shared.f64 	%fd53, [%r51+1536];
	fma.rn.f64 	%fd54, %fd52, %fd53, %fd51;
	ld.shared.f64 	%fd55, [%r47+104];
	ld.shared.f64 	%fd56, [%r51+1664];
	fma.rn.f64 	%fd57, %fd55, %fd56, %fd54;
	ld.shared.f64 	%fd58, [%r47+112];
	ld.shared.f64 	%fd59, [%r51+1792];
	fma.rn.f64 	%fd60, %fd58, %fd59, %fd57;
	ld.shared.f64 	%fd61, [%r47+120];
	ld.shared.f64 	%fd62, [%r51+1920];
	fma.rn.f64 	%fd63, %fd61, %fd62, %fd60;
	bar.sync 	0;
	ld.global.f64 	%fd64, [%rd6+128];
	st.shared.f64 	[%r49], %fd64;
	mul.wide.s32 	%rd10, %r109, 8;
	add.s64 	%rd11, %rd7, %rd10;
	ld.global.f64 	%fd65, [%rd11];
	st.shared.f64 	[%r52], %fd65;
	bar.sync 	0;
	ld.shared.f64 	%fd66, [%r47];
	ld.shared.f64 	%fd67, [%r51];
	fma.rn.f64 	%fd68, %fd66, %fd67, %fd63;
	ld.shared.f64 	%fd69, [%r47+8];
	ld.shared.f64 	%fd70, [%r51+128];
	fma.rn.f64 	%fd71, %fd69, %fd70, %fd68;
	ld.shared.f64 	%fd72, [%r47+16];
	ld.shared.f64 	%fd73, [%r51+256];
	fma.rn.f64 	%fd74, %fd72, %fd73, %fd71;
	ld.shared.f64 	%fd75, [%r47+24];
	ld.shared.f64 	%fd76, [%r51+384];
	fma.rn.f64 	%fd77, %fd75, %fd76, %fd74;
	ld.shared.f64 	%fd78, [%r47+32];
	ld.shared.f64 	%fd79, [%r51+512];
	fma.rn.f64 	%fd80, %fd78, %fd79, %fd77;
	ld.shared.f64 	%fd81, [%r47+40];
	ld.shared.f64 	%fd82, [%r51+640];
	fma.rn.f64 	%fd83, %fd81, %fd82, %fd80;
	ld.shared.f64 	%fd84, [%r47+48];
	ld.shared.f64 	%fd85, [%r51+768];
	fma.rn.f64 	%fd86, %fd84, %fd85, %fd83;
	ld.shared.f64 	%fd87, [%r47+56];
	ld.shared.f64 	%fd88, [%r51+896];
	fma.rn.f64 	%fd89, %fd87, %fd88, %fd86;
	ld.shared.f64 	%fd90, [%r47+64];
	ld.shared.f64 	%fd91, [%r51+1024];
	fma.rn.f64 	%fd92, %fd90, %fd91, %fd89;
	ld.shared.f64 	%fd93, [%r47+72];
	ld.shared.f64 	%fd94, [%r51+1152];
	fma.rn.f64 	%fd95, %fd93, %fd94, %fd92;
	ld.shared.f64 	%fd96, [%r47+80];
	ld.shared.f64 	%fd97, [%r51+1280];
	fma.rn.f64 	%fd98, %fd96, %fd97, %fd95;
	ld.shared.f64 	%fd99, [%r47+88];
	ld.shared.f64 	%fd100, [%r51+1408];
	fma.rn.f64 	%fd101, %fd99, %fd100, %fd98;
	ld.shared.f64 	%fd102, [%r47+96];
	ld.shared.f64 	%fd103, [%r51+1536];
	fma.rn.f64 	%fd104, %fd102, %fd103, %fd101;
	ld.shared.f64 	%fd105, [%r47+104];
	ld.shared.f64 	%fd106, [%r51+1664];
	fma.rn.f64 	%fd107, %fd105, %fd106, %fd104;
	ld.shared.f64 	%fd108, [%r47+112];
	ld.shared.f64 	%fd109, [%r51+1792];
	fma.rn.f64 	%fd110, %fd108, %fd109, %fd107;
	ld.shared.f64 	%fd111, [%r47+120];
	ld.shared.f64 	%fd112, [%r51+1920];
	fma.rn.f64 	%fd113, %fd111, %fd112, %fd110;
	bar.sync 	0;
	ld.global.f64 	%fd114, [%rd6+256];
	st.shared.f64 	[%r49], %fd114;
	mul.wide.s32 	%rd12, %r110, 8;
	add.s64 	%rd13, %rd7, %rd12;
	ld.global.f64 	%fd115, [%rd13];
	st.shared.f64 	[%r52], %fd115;
	bar.sync 	0;
	ld.shared.f64 	%fd116, [%r47];
	ld.shared.f64 	%fd117, [%r51];
	fma.rn.f64 	%fd118, %fd116, %fd117, %fd113;
	ld.shared.f64 	%fd119, [%r47+8];
	ld.shared.f64 	%fd120, [%r51+128];
	fma.rn.f64 	%fd121, %fd119, %fd120, %fd118;
	ld.shared.f64 	%fd122, [%r47+16];
	ld.shared.f64 	%fd123, [%r51+256];
	fma.rn.f64 	%fd124, %fd122, %fd123, %fd121;
	ld.shared.f64 	%fd125, [%r47+24];
	ld.shared.f64 	%fd126, [%r51+384];
	fma.rn.f64 	%fd127, %fd125, %fd126, %fd124;
	ld.shared.f64 	%fd128, [%r47+32];
	ld.shared.f64 	%fd129, [%r51+512];
	fma.rn.f64 	%fd130, %fd128, %fd129, %fd127;
	ld.shared.f64 	%fd131, [%r47+40];
	ld.shared.f64 	%fd132, [%r51+640];
	fma.rn.f64 	%fd133, %fd131, %fd132, %fd130;
	ld.shared.f64 	%fd134, [%r47+48];
	ld.shared.f64 	%fd135, [%r51+768];
	fma.rn.f64 	%fd136, %fd134, %fd135, %fd133;
	ld.shared.f64 	%fd137, [%r47+56];
	ld.shared.f64 	%fd138, [%r51+896];
	fma.rn.f64 	%fd139, %fd137, %fd138, %fd136;
	ld.shared.f64 	%fd140, [%r47+64];
	ld.shared.f64 	%fd141, [%r51+1024];
	fma.rn.f64 	%fd142, %fd140, %fd141, %fd139;
	ld.shared.f64 	%fd143, [%r47+72];
	ld.shared.f64 	%fd144, [%r51+1152];
	fma.rn.f64 	%fd145, %fd143, %fd144, %fd142;
	ld.shared.f64 	%fd146, [%r47+80];
	ld.shared.f64 	%fd147, [%r51+1280];
	fma.rn.f64 	%fd148, %fd146, %fd147, %fd145;
	ld.shared.f64 	%fd149, [%r47+88];
	ld.shared.f64 	%fd150, [%r51+1408];
	fma.rn.f64 	%fd151, %fd149, %fd150, %fd148;
	ld.shared.f64 	%fd152, [%r47+96];
	ld.shared.f64 	%fd153, [%r51+1536];
	fma.rn.f64 	%fd154, %fd152, %fd153, %fd151;
	ld.shared.f64 	%fd155, [%r47+104];
	ld.shared.f64 	%fd156, [%r51+1664];
	fma.rn.f64 	%fd157, %fd155, %fd156, %fd154;
	ld.shared.f64 	%fd158, [%r47+112];
	ld.shared.f64 	%fd159, [%r51+1792];
	fma.rn.f64 	%fd160, %fd158, %fd159, %fd157;
	ld.shared.f64 	%fd161, [%r47+120];
	ld.shared.f64 	%fd162, [%r51+1920];
	fma.rn.f64 	%fd163, %fd161, %fd162, %fd160;
	bar.sync 	0;
	ld.global.f64 	%fd164, [%rd6+384];
	st.shared.f64 	[%r49], %fd164;
	mul.wide.s32 	%rd14, %r111, 8;
	add.s64 	%rd15, %rd7, %rd14;
	ld.global.f64 	%fd165, [%rd15];
	st.shared.f64 	[%r52], %fd165;
	bar.sync 	0;
	ld.shared.f64 	%fd166, [%r47];
	ld.shared.f64 	%fd167, [%r51];
	fma.rn.f64 	%fd168, %fd166, %fd167, %fd163;
	ld.shared.f64 	%fd169, [%r47+8];
	ld.shared.f64 	%fd170, [%r51+128];
	fma.rn.f64 	%fd171, %fd169, %fd170, %fd168;
	ld.shared.f64 	%fd172, [%r47+16];
	ld.shared.f64 	%fd173, [%r51+256];
	fma.rn.f64 	%fd174, %fd172, %fd173, %fd171;
	ld.shared.f64 	%fd175, [%r47+24];
	ld.shared.f64 	%fd176, [%r51+384];
	fma.rn.f64 	%fd177, %fd175, %fd176, %fd174;
	ld.shared.f64 	%fd178, [%r47+32];
	ld.shared.f64 	%fd179, [%r51+512];
	fma.rn.f64 	%fd180, %fd178, %fd179, %fd177;
	ld.shared.f64 	%fd181, [%r47+40];
	ld.shared.f64 	%fd182, [%r51+640];
	fma.rn.f64 	%fd183, %fd181, %fd182, %fd180;
	ld.shared.f64 	%fd184, [%r47+48];
	ld.shared.f64 	%fd185, [%r51+768];
	fma.rn.f64 	%fd186, %fd184, %fd185, %fd183;
	ld.shared.f64 	%fd187, [%r47+56];
	ld.shared.f64 	%fd188, [%r51+896];
	fma.rn.f64 	%fd189, %fd187, %fd188, %fd186;
	ld.shared.f64 	%fd190, [%r47+64];
	ld.shared.f64 	%fd191, [%r51+1024];
	fma.rn.f64 	%fd192, %fd190, %fd191, %fd189;
	ld.shared.f64 	%fd193, [%r47+72];
	ld.shared.f64 	%fd194, [%r51+1152];
	fma.rn.f64 	%fd195, %fd193, %fd194, %fd192;
	ld.shared.f64 	%fd196, [%r47+80];
	ld.shared.f64 	%fd197, [%r51+1280];
	fma.rn.f64 	%fd198, %fd196, %fd197, %fd195;
	ld.shared.f64 	%fd199, [%r47+88];
	ld.shared.f64 	%fd200, [%r51+1408];
	fma.rn.f64 	%fd201, %fd199, %fd200, %fd198;
	ld.shared.f64 	%fd202, [%r47+96];
	ld.shared.f64 	%fd203, [%r51+1536];
	fma.rn.f64 	%fd204, %fd202, %fd203, %fd201;
	ld.shared.f64 	%fd205, [%r47+104];
	ld.shared.f64 	%fd206, [%r51+1664];
	fma.rn.f64 	%fd207, %fd205, %fd206, %fd204;
	ld.shared.f64 	%fd208, [%r47+112];
	ld.shared.f64 	%fd209, [%r51+1792];
	fma.rn.f64 	%fd210, %fd208, %fd209, %fd207;
	ld.shared.f64 	%fd211, [%r47+120];
	ld.shared.f64 	%fd212, [%r51+1920];
	fma.rn.f64 	%fd367, %fd211, %fd212, %fd210;
	bar.sync 	0;
	add.s32 	%r113, %r113, 4;
	add.s32 	%r112, %r112, 64;
	shl.b32 	%r53, %r29, 6;
	add.s32 	%r111, %r111, %r53;
	add.s32 	%r110, %r110, %r53;
	add.s32 	%r109, %r109, %r53;
	add.s32 	%r108, %r108, %r53;
	setp.ne.s32 	%p3, %r113, 0;
	@%p3 bra 	$L__BB2_3;
$L__BB2_4:
	and.b32  	%r26, %r5, 3;
	setp.eq.s32 	%p4, %r26, 0;
	@%p4 bra 	$L__BB2_9;
	setp.eq.s32 	%p5, %r26, 1;
	@%p5 bra 	$L__BB2_7;
	ld.param.u64 	%rd37, [_Z7KernelCPdS_S_i_param_1];
	ld.param.u64 	%rd34, [_Z7KernelCPdS_S_i_param_0];
	shl.b32 	%r54, %r115, 4;
	mad.lo.s32 	%r60, %r29, %r3, %r1;
	add.s32 	%r61, %r60, %r54;
	cvta.to.global.u64 	%rd16, %rd34;
	mul.wide.s32 	%rd17, %r61, 8;
	add.s64 	%rd18, %rd16, %rd17;
	ld.global.f64 	%fd214, [%rd18];
	shl.b32 	%r62, %r2, 7;
	mov.u32 	%r63, _ZZ7KernelCPdS_S_iE4ds_M;
	add.s32 	%r64, %r63, %r62;
	shl.b32 	%r65, %r1, 3;
	add.s32 	%r66, %r64, %r65;
	st.shared.f64 	[%r66], %fd214;
	add.s32 	%r67, %r54, %r2;
	mov.u32 	%r68, %ctaid.x;
	mov.u32 	%r69, %ntid.x;
	mad.lo.s32 	%r70, %r68, %r69, %r1;
	mad.lo.s32 	%r71, %r67, %r29, %r70;
	cvta.to.global.u64 	%rd19, %rd37;
	mul.wide.s32 	%rd20, %r71, 8;
	add.s64 	%rd21, %rd19, %rd20;
	ld.global.f64 	%fd215, [%rd21];
	mov.u32 	%r72, _ZZ7KernelCPdS_S_iE4ds_N;
	add.s32 	%r73, %r72, %r65;
	add.s32 	%r74, %r73, %r62;
	st.shared.f64 	[%r74], %fd215;
	bar.sync 	0;
	ld.shared.f64 	%fd216, [%r64];
	ld.shared.f64 	%fd217, [%r73];
	fma.rn.f64 	%fd218, %fd216, %fd217, %fd367;
	ld.shared.f64 	%fd219, [%r64+8];
	ld.shared.f64 	%fd220, [%r73+128];
	fma.rn.f64 	%fd221, %fd219, %fd220, %fd218;
	ld.shared.f64 	%fd222, [%r64+16];
	ld.shared.f64 	%fd223, [%r73+256];
	fma.rn.f64 	%fd224, %fd222, %fd223, %fd221;
	ld.shared.f64 	%fd225, [%r64+24];
	ld.shared.f64 	%fd226, [%r73+384];
	fma.rn.f64 	%fd227, %fd225, %fd226, %fd224;
	ld.shared.f64 	%fd228, [%r64+32];
	ld.shared.f64 	%fd229, [%r73+512];
	fma.rn.f64 	%fd230, %fd228, %fd229, %fd227;
	ld.shared.f64 	%fd231, [%r64+40];
	ld.shared.f64 	%fd232, [%r73+640];
	fma.rn.f64 	%fd233, %fd231, %fd232, %fd230;
	ld.shared.f64 	%fd234, [%r64+48];
	ld.shared.f64 	%fd235, [%r73+768];
	fma.rn.f64 	%fd236, %fd234, %fd235, %fd233;
	ld.shared.f64 	%fd237, [%r64+56];
	ld.shared.f64 	%fd238, [%r73+896];
	fma.rn.f64 	%fd239, %fd237, %fd238, %fd236;
	ld.shared.f64 	%fd240, [%r64+64];
	ld.shared.f64 	%fd241, [%r73+1024];
	fma.rn.f64 	%fd242, %fd240, %fd241, %fd239;
	ld.shared.f64 	%fd243, [%r64+72];
	ld.shared.f64 	%fd244, [%r73+1152];
	fma.rn.f64 	%fd245, %fd243, %fd244, %fd242;
	ld.shared.f64 	%fd246, [%r64+80];
	ld.shared.f64 	%fd247, [%r73+1280];
	fma.rn.f64 	%fd248, %fd246, %fd247, %fd245;
	ld.shared.f64 	%fd249, [%r64+88];
	ld.shared.f64 	%fd250, [%r73+1408];
	fma.rn.f64 	%fd251, %fd249, %fd250, %fd248;
	ld.shared.f64 	%fd252, [%r64+96];
	ld.shared.f64 	%fd253, [%r73+1536];
	fma.rn.f64 	%fd254, %fd252, %fd253, %fd251;
	ld.shared.f64 	%fd255, [%r64+104];
	ld.shared.f64 	%fd256, [%r73+1664];
	fma.rn.f64 	%fd257, %fd255, %fd256, %fd254;
	ld.shared.f64 	%fd258, [%r64+112];
	ld.shared.f64 	%fd259, [%r73+1792];
	fma.rn.f64 	%fd260, %fd258, %fd259, %fd257;
	ld.shared.f64 	%fd261, [%r64+120];
	ld.shared.f64 	%fd262, [%r73+1920];
	fma.rn.f64 	%fd263, %fd261, %fd262, %fd260;
	bar.sync 	0;
	ld.global.f64 	%fd264, [%rd18+128];
	st.shared.f64 	[%r66], %fd264;
	add.s32 	%r75, %r67, 16;
	mad.lo.s32 	%r76, %r75, %r29, %r70;
	mul.wide.s32 	%rd22, %r76, 8;
	add.s64 	%rd23, %rd19, %rd22;
	ld.global.f64 	%fd265, [%rd23];
	st.shared.f64 	[%r74], %fd265;
	bar.sync 	0;
	ld.shared.f64 	%fd266, [%r64];
	ld.shared.f64 	%fd267, [%r73];
	fma.rn.f64 	%fd268, %fd266, %fd267, %fd263;
	ld.shared.f64 	%fd269, [%r64+8];
	ld.shared.f64 	%fd270, [%r73+128];
	fma.rn.f64 	%fd271, %fd269, %fd270, %fd268;
	ld.shared.f64 	%fd272, [%r64+16];
	ld.shared.f64 	%fd273, [%r73+256];
	fma.rn.f64 	%fd274, %fd272, %fd273, %fd271;
	ld.shared.f64 	%fd275, [%r64+24];
	ld.shared.f64 	%fd276, [%r73+384];
	fma.rn.f64 	%fd277, %fd275, %fd276, %fd274;
	ld.shared.f64 	%fd278, [%r64+32];
	ld.shared.f64 	%fd279, [%r73+512];
	fma.rn.f64 	%fd280, %fd278, %fd279, %fd277;
	ld.shared.f64 	%fd281, [%r64+40];
	ld.shared.f64 	%fd282, [%r73+640];
	fma.rn.f64 	%fd283, %fd281, %fd282, %fd280;
	ld.shared.f64 	%fd284, [%r64+48];
	ld.shared.f64 	%fd285, [%r73+768];
	fma.rn.f64 	%fd286, %fd284, %fd285, %fd283;
	ld.shared.f64 	%fd287, [%r64+56];
	ld.shared.f64 	%fd288, [%r73+896];
	fma.rn.f64 	%fd289, %fd287, %fd288, %fd286;
	ld.shared.f64 	%fd290, [%r64+64];
	ld.shared.f64 	%fd291, [%r73+1024];
	fma.rn.f64 	%fd292, %fd290, %fd291, %fd289;
	ld.shared.f64 	%fd293, [%r64+72];
	ld.shared.f64 	%fd294, [%r73+1152];
	fma.rn.f64 	%fd295, %fd293, %fd294, %fd292;
	ld.shared.f64 	%fd296, [%r64+80];
	ld.shared.f64 	%fd297, [%r73+1280];
	fma.rn.f64 	%fd298, %fd296, %fd297, %fd295;
	ld.shared.f64 	%fd299, [%r64+88];
	ld.shared.f64 	%fd300, [%r73+1408];
	fma.rn.f64 	%fd301, %fd299, %fd300, %fd298;
	ld.shared.f64 	%fd302, [%r64+96];
	ld.shared.f64 	%fd303, [%r73+1536];
	fma.rn.f64 	%fd304, %fd302, %fd303, %fd301;
	ld.shared.f64 	%fd305, [%r64+104];
	ld.shared.f64 	%fd306, [%r73+1664];
	fma.rn.f64 	%fd307, %fd305, %fd306, %fd304;
	ld.shared.f64 	%fd308, [%r64+112];
	ld.shared.f64 	%fd309, [%r73+1792];
	fma.rn.f64 	%fd310, %fd308, %fd309, %fd307;
	ld.shared.f64 	%fd311, [%r64+120];
	ld.shared.f64 	%fd312, [%r73+1920];
	fma.rn.f64 	%fd367, %fd311, %fd312, %fd310;
	bar.sync 	0;
	add.s32 	%r115, %r115, 2;
$L__BB2_7:
	and.b32  	%r77, %r5, 1;
	setp.eq.b32 	%p6, %r77, 1;
	not.pred 	%p7, %p6;
	@%p7 bra 	$L__BB2_9;
	ld.param.u64 	%rd38, [_Z7KernelCPdS_S_i_param_1];
	ld.param.u64 	%rd35, [_Z7KernelCPdS_S_i_param_0];
	shl.b32 	%r78, %r115, 4;
	mad.lo.s32 	%r84, %r29, %r3, %r1;
	add.s32 	%r85, %r84, %r78;
	cvta.to.global.u64 	%rd24, %rd35;
	mul.wide.s32 	%rd25, %r85, 8;
	add.s64 	%rd26, %rd24, %rd25;
	ld.global.f64 	%fd313, [%rd26];
	shl.b32 	%r86, %r2, 7;
	mov.u32 	%r87, _ZZ7KernelCPdS_S_iE4ds_M;
	add.s32 	%r88, %r87, %r86;
	shl.b32 	%r89, %r1, 3;
	add.s32 	%r90, %r88, %r89;
	st.shared.f64 	[%r90], %fd313;
	add.s32 	%r91, %r78, %r2;
	mov.u32 	%r92, %ctaid.x;
	mov.u32 	%r93, %ntid.x;
	mad.lo.s32 	%r94, %r92, %r93, %r1;
	mad.lo.s32 	%r95, %r91, %r29, %r94;
	cvta.to.global.u64 	%rd27, %rd38;
	mul.wide.s32 	%rd28, %r95, 8;
	add.s64 	%rd29, %rd27, %rd28;
	ld.global.f64 	%fd314, [%rd29];
	mov.u32 	%r96, _ZZ7KernelCPdS_S_iE4ds_N;
	add.s32 	%r97, %r96, %r89;
	add.s32 	%r98, %r97, %r86;
	st.shared.f64 	[%r98], %fd314;
	bar.sync 	0;
	ld.shared.f64 	%fd315, [%r88];
	ld.shared.f64 	%fd316, [%r97];
	fma.rn.f64 	%fd317, %fd315, %fd316, %fd367;
	ld.shared.f64 	%fd318, [%r88+8];
	ld.shared.f64 	%fd319, [%r97+128];
	fma.rn.f64 	%fd320, %fd318, %fd319, %fd317;
	ld.shared.f64 	%fd321, [%r88+16];
	ld.shared.f64 	%fd322, [%r97+256];
	fma.rn.f64 	%fd323, %fd321, %fd322, %fd320;
	ld.shared.f64 	%fd324, [%r88+24];
	ld.shared.f64 	%fd325, [%r97+384];
	fma.rn.f64 	%fd326, %fd324, %fd325, %fd323;
	ld.shared.f64 	%fd327, [%r88+32];
	ld.shared.f64 	%fd328, [%r97+512];
	fma.rn.f64 	%fd329, %fd327, %fd328, %fd326;
	ld.shared.f64 	%fd330, [%r88+40];
	ld.shared.f64 	%fd331, [%r97+640];
	fma.rn.f64 	%fd332, %fd330, %fd331, %fd329;
	ld.shared.f64 	%fd333, [%r88+48];
	ld.shared.f64 	%fd334, [%r97+768];
	fma.rn.f64 	%fd335, %fd333, %fd334, %fd332;
	ld.shared.f64 	%fd336, [%r88+56];
	ld.shared.f64 	%fd337, [%r97+896];
	fma.rn.f64 	%fd338, %fd336, %fd337, %fd335;
	ld.shared.f64 	%fd339, [%r88+64];
	ld.shared.f64 	%fd340, [%r97+1024];
	fma.rn.f64 	%fd341, %fd339, %fd340, %fd338;
	ld.shared.f64 	%fd342, [%r88+72];
	ld.shared.f64 	%fd343, [%r97+1152];
	fma.rn.f64 	%fd344, %fd342, %fd343, %fd341;
	ld.shared.f64 	%fd345, [%r88+80];
	ld.shared.f64 	%fd346, [%r97+1280];
	fma.rn.f64 	%fd347, %fd345, %fd346, %fd344;
	ld.shared.f64 	%fd348, [%r88+88];
	ld.shared.f64 	%fd349, [%r97+1408];
	fma.rn.f64 	%fd350, %fd348, %fd349, %fd347;
	ld.shared.f64 	%fd351, [%r88+96];
	ld.shared.f64 	%fd352, [%r97+1536];
	fma.rn.f64 	%fd353, %fd351, %fd352, %fd350;
	ld.shared.f64 	%fd354, [%r88+104];
	ld.shared.f64 	%fd355, [%r97+1664];
	fma.rn.f64 	%fd356, %fd354, %fd355, %fd353;
	ld.shared.f64 	%fd357, [%r88+112];
	ld.shared.f64 	%fd358, [%r97+1792];
	fma.rn.f64 	%fd359, %fd357, %fd358, %fd356;
	ld.shared.f64 	%fd360, [%r88+120];
	ld.shared.f64 	%fd361, [%r97+1920];
	fma.rn.f64 	%fd367, %fd360, %fd361, %fd359;
	bar.sync 	0;
$L__BB2_9:
	ld.param.u64 	%rd39, [_Z7KernelCPdS_S_i_param_2];
	cvta.to.global.u64 	%rd30, %rd39;
	mad.lo.s32 	%r107, %r29, %r3, %r4;
	mul.wide.s32 	%rd31, %r107, 8;
	add.s64 	%rd32, %rd30, %rd31;
	st.global.f64 	[%rd32], %fd367;
	ret;

}
	// .globl	_Z7KernelDPdS_S_i
.visible .entry _Z7KernelDPdS_S_i(
	.param .u64 .ptr .align 1 _Z7KernelDPdS_S_i_param_0,
	.param .u64 .ptr .align 1 _Z7KernelDPdS_S_i_param_1,
	.param .u64 .ptr .align 1 _Z7KernelDPdS_S_i_param_2,
	.param .u32 _Z7KernelDPdS_S_i_param_3
)
{
	.reg .pred 	%p<3>;
	.reg .b32 	%r<36>;
	.reg .b64 	%rd<13>;
	.reg .b64 	%fd<105>;
	// demoted variable
	.shared .align 8 .b8 _ZZ7KernelDPdS_S_iE4ds_M[8192];
	// demoted variable
	.shared .align 8 .b8 _ZZ7KernelDPdS_S_iE4ds_N[8192];
	ld.param.u64 	%rd3, [_Z7KernelDPdS_S_i_param_0];
	ld.param.u64 	%rd4, [_Z7KernelDPdS_S_i_param_1];
	ld.param.u64 	%rd5, [_Z7KernelDPdS_S_i_param_2];
	ld.param.u32 	%r19, [_Z7KernelDPdS_S_i_param_3];
	mov.u32 	%r20, %ctaid.x;
	mov.u32 	%r21, %ctaid.y;
	mov.u32 	%r1, %tid.x;
	mov.u32 	%r2, %tid.y;
	mov.u32 	%r22, %ntid.y;
	mad.lo.s32 	%r3, %r21, %r22, %r2;
	mov.u32 	%r23, %ntid.x;
	mad.lo.s32 	%r4, %r20, %r23, %r1;
	setp.lt.s32 	%p1, %r19, 32;
	mov.f64 	%fd104, 0d0000000000000000;
	@%p1 bra 	$L__BB3_3;
	shl.b32 	%r24, %r2, 8;
	mov.u32 	%r25, _ZZ7KernelDPdS_S_iE4ds_M;
	add.s32 	%r5, %r25, %r24;
	shl.b32 	%r26, %r1, 3;
	add.s32 	%r6, %r5, %r26;
	mov.u32 	%r27, _ZZ7KernelDPdS_S_iE4ds_N;
	add.s32 	%r8, %r27, %r26;
	add.s32 	%r7, %r8, %r24;
	shr.s32 	%r28, %r19, 31;
	shr.u32 	%r29, %r28, 27;
	add.s32 	%r30, %r19, %r29;
	shr.s32 	%r31, %r30, 5;
	neg.s32 	%r35, %r31;
	mad.lo.s32 	%r34, %r19, %r3, %r1;
	mad.lo.s32 	%r33, %r2, %r19, %r4;
	shl.b32 	%r12, %r19, 5;
	cvta.to.global.u64 	%rd1, %rd3;
	cvta.to.global.u64 	%rd2, %rd4;
	mov.f64 	%fd104, 0d0000000000000000;
$L__BB3_2:
	mul.wide.s32 	%rd6, %r34, 8;
	add.s64 	%rd7, %rd1, %rd6;
	mul.wide.s32 	%rd8, %r33, 8;
	add.s64 	%rd9, %rd2, %rd8;
	ld.global.f64 	%fd6, [%rd7];
	st.shared.f64 	[%r6], %fd6;
	ld.global.f64 	%fd7, [%rd9];
	st.shared.f64 	[%r7], %fd7;
	bar.sync 	0;
	ld.shared.f64 	%fd8, [%r5];
	ld.shared.f64 	%fd9, [%r8];
	fma.rn.f64 	%fd10, %fd8, %fd9, %fd104;
	ld.shared.f64 	%fd11, [%r5+8];
	ld.shared.f64 	%fd12, [%r8+256];
	fma.rn.f64 	%fd13, %fd11, %fd12, %fd10;
	ld.shared.f64 	%fd14, [%r5+16];
	ld.shared.f64 	%fd15, [%r8+512];
	fma.rn.f64 	%fd16, %fd14, %fd15, %fd13;
	ld.shared.f64 	%fd17, [%r5+24];
	ld.shared.f64 	%fd18, [%r8+768];
	fma.rn.f64 	%fd19, %fd17, %fd18, %fd16;
	ld.shared.f64 	%fd20, [%r5+32];
	ld.shared.f64 	%fd21, [%r8+1024];
	fma.rn.f64 	%fd22, %fd20, %fd21, %fd19;
	ld.shared.f64 	%fd23, [%r5+40];
	ld.shared.f64 	%fd24, [%r8+1280];
	fma.rn.f64 	%fd25, %fd23, %fd24, %fd22;
	ld.shared.f64 	%fd26, [%r5+48];
	ld.shared.f64 	%fd27, [%r8+1536];
	fma.rn.f64 	%fd28, %fd26, %fd27, %fd25;
	ld.shared.f64 	%fd29, [%r5+56];
	ld.shared.f64 	%fd30, [%r8+1792];
	fma.rn.f64 	%fd31, %fd29, %fd30, %fd28;
	ld.shared.f64 	%fd32, [%r5+64];
	ld.shared.f64 	%fd33, [%r8+2048];
	fma.rn.f64 	%fd34, %fd32, %fd33, %fd31;
	ld.shared.f64 	%fd35, [%r5+72];
	ld.shared.f64 	%fd36, [%r8+2304];
	fma.rn.f64 	%fd37, %fd35, %fd36, %fd34;
	ld.shared.f64 	%fd38, [%r5+80];
	ld.shared.f64 	%fd39, [%r8+2560];
	fma.rn.f64 	%fd40, %fd38, %fd39, %fd37;
	ld.shared.f64 	%fd41, [%r5+88];
	ld.shared.f64 	%fd42, [%r8+2816];
	fma.rn.f64 	%fd43, %fd41, %fd42, %fd40;
	ld.shared.f64 	%fd44, [%r5+96];
	ld.shared.f64 	%fd45, [%r8+3072];
	fma.rn.f64 	%fd46, %fd44, %fd45, %fd43;
	ld.shared.f64 	%fd47, [%r5+104];
	ld.shared.f64 	%fd48, [%r8+3328];
	fma.rn.f64 	%fd49, %fd47, %fd48, %fd46;
	ld.shared.f64 	%fd50, [%r5+112];
	ld.shared.f64 	%fd51, [%r8+3584];
	fma.rn.f64 	%fd52, %fd50, %fd51, %fd49;
	ld.shared.f64 	%fd53, [%r5+120];
	ld.shared.f64 	%fd54, [%r8+3840];
	fma.rn.f64 	%fd55, %fd53, %fd54, %fd52;
	ld.shared.f64 	%fd56, [%r5+128];
	ld.shared.f64 	%fd57, [%r8+4096];
	fma.rn.f64 	%fd58, %fd56, %fd57, %fd55;
	ld.shared.f64 	%fd59, [%r5+136];
	ld.shared.f64 	%fd60, [%r8+4352];
	fma.rn.f64 	%fd61, %fd59, %fd60, %fd58;
	ld.shared.f64 	%fd62, [%r5+144];
	ld.shared.f64 	%fd63, [%r8+4608];
	fma.rn.f64 	%fd64, %fd62, %fd63, %fd61;
	ld.shared.f64 	%fd65, [%r5+152];
	ld.shared.f64 	%fd66, [%r8+4864];
	fma.rn.f64 	%fd67, %fd65, %fd66, %fd64;
	ld.shared.f64 	%fd68, [%r5+160];
	ld.shared.f64 	%fd69, [%r8+5120];
	fma.rn.f64 	%fd70, %fd68, %fd69, %fd67;
	ld.shared.f64 	%fd71, [%r5+168];
	ld.shared.f64 	%fd72, [%r8+5376];
	fma.rn.f64 	%fd73, %fd71, %fd72, %fd70;
	ld.shared.f64 	%fd74, [%r5+176];
	ld.shared.f64 	%fd75, [%r8+5632];
	fma.rn.f64 	%fd76, %fd74, %fd75, %fd73;
	ld.shared.f64 	%fd77, [%r5+184];
	ld.shared.f64 	%fd78, [%r8+5888];
	fma.rn.f64 	%fd79, %fd77, %fd78, %fd76;
	ld.shared.f64 	%fd80, [%r5+192];
	ld.shared.f64 	%fd81, [%r8+6144];
	fma.rn.f64 	%fd82, %fd80, %fd81, %fd79;
	ld.shared.f64 	%fd83, [%r5+200];
	ld.shared.f64 	%fd84, [%r8+6400];
	fma.rn.f64 	%fd85, %fd83, %fd84, %fd82;
	ld.shared.f64 	%fd86, [%r5+208];
	ld.shared.f64 	%fd87, [%r8+6656];
	fma.rn.f64 	%fd88, %fd86, %fd87, %fd85;
	ld.shared.f64 	%fd89, [%r5+216];
	ld.shared.f64 	%fd90, [%r8+6912];
	fma.rn.f64 	%fd91, %fd89, %fd90, %fd88;
	ld.shared.f64 	%fd92, [%r5+224];
	ld.shared.f64 	%fd93, [%r8+7168];
	fma.rn.f64 	%fd94, %fd92, %fd93, %fd91;
	ld.shared.f64 	%fd95, [%r5+232];
	ld.shared.f64 	%fd96, [%r8+7424];
	fma.rn.f64 	%fd97, %fd95, %fd96, %fd94;
	ld.shared.f64 	%fd98, [%r5+240];
	ld.shared.f64 	%fd99, [%r8+7680];
	fma.rn.f64 	%fd100, %fd98, %fd99, %fd97;
	ld.shared.f64 	%fd101, [%r5+248];
	ld.shared.f64 	%fd102, [%r8+7936];
	fma.rn.f64 	%fd104, %fd101, %fd102, %fd100;
	bar.sync 	0;
	add.s32 	%r35, %r35, 1;
	setp.ne.s32 	%p2, %r35, 0;
	add.s32 	%r34, %r34, 32;
	add.s32 	%r33, %r33, %r12;
	@%p2 bra 	$L__BB3_2;
$L__BB3_3:
	cvta.to.global.u64 	%rd10, %rd5;
	mad.lo.s32 	%r32, %r19, %r3, %r4;
	mul.wide.s32 	%rd11, %r32, 8;
	add.s64 	%rd12, %rd10, %rd11;
	st.global.f64 	[%rd12], %fd104;
	ret;

}


// ===== COMPILED SASS (sm_100) =====

	.target	sm_100

	.elftype	@"ET_EXEC"


//--------------------- .note.nv.tkinfo           --------------------------
	.section	.note.nv.tkinfo,"",@"SHT_NOTE"
	.sectionflags	@"SHF_NOTE_NV_TKINFO"
	.tkinfo
        /*0018*/ 	.word	0x00000002
        /*0030*/ 	.string	""
        /*0030*/ 	.string	"ptxas"
        /*0030*/ 	.string	"Cuda compilation tools, release 13.0, V13.0.88"
        /*0030*/ 	.string	"Build cuda_13.0.r13.0/compiler.36424714_0"
        /*0030*/ 	.string	"-arch sm_100 -m 64 "



//--------------------- .note.nv.cuinfo           --------------------------
	.section	.note.nv.cuinfo,"",@"SHT_NOTE"
	.sectionflags	@"SHF_NOTE_NV_CUINFO"
        /*0018*/ 	.short	0x0002
        /*001a*/ 	.short	0x0064
        /*001c*/ 	.short	0x0082
	.zero		2


//--------------------- .nv.info                  --------------------------
	.section	.nv.info,"",@"SHT_CUDA_INFO"
	.align	4


	//----- nvinfo : EIATTR_REGCOUNT
	.align		4
        /*0000*/ 	.byte	0x04, 0x2f
        /*0002*/ 	.short	(.L_1 - .L_0)
	.align		4
.L_0:
        /*0004*/ 	.word	index@(_Z7KernelAPdS_S_i)
        /*0008*/ 	.word	0x00000028


	//----- nvinfo : EIATTR_FRAME_SIZE
	.align		4
.L_1:
        /*000c*/ 	.byte	0x04, 0x11
        /*000e*/ 	.short	(.L_3 - .L_2)
	.align		4
.L_2:
        /*0010*/ 	.word	index@(_Z7KernelAPdS_S_i)
        /*0014*/ 	.word	0x00000000


	//----- nvinfo : EIATTR_REGCOUNT
	.align		4
.L_3:
        /*0018*/ 	.byte	0x04, 0x2f
        /*001a*/ 	.short	(.L_5 - .L_4)
	.align		4
.L_4:
        /*001c*/ 	.word	index@(_Z7KernelBPdS_S_i)
        /*0020*/ 	.word	0x00000028


	//----- nvinfo : EIATTR_FRAME_SIZE
	.align		4
.L_5:
        /*0024*/ 	.byte	0x04, 0x11
        /*0026*/ 	.short	(.L_7 - .L_6)
	.align		4
.L_6:
        /*0028*/ 	.word	index@(_Z7KernelBPdS_S_i)
        /*002c*/ 	.word	0x00000000


	//----- nvinfo : EIATTR_REGCOUNT
	.align		4
.L_7:
        /*0030*/ 	.byte	0x04, 0x2f
        /*0032*/ 	.short	(.L_9 - .L_8)
	.align		4
.L_8:
        /*0034*/ 	.word	index@(_Z7KernelCPdS_S_i)
        /*0038*/ 	.word	0x00000028


	//----- nvinfo : EIATTR_FRAME_SIZE
	.align		4
.L_9:
        /*003c*/ 	.byte	0x04, 0x11
        /*003e*/ 	.short	(.L_11 - .L_10)
	.align		4
.L_10:
        /*0040*/ 	.word	index@(_Z7KernelCPdS_S_i)
        /*0044*/ 	.word	0x00000000


	//----- nvinfo : EIATTR_REGCOUNT
	.align		4
.L_11:
        /*0048*/ 	.byte	0x04, 0x2f
        /*004a*/ 	.short	(.L_13 - .L_12)
	.align		4
.L_12:
        /*004c*/ 	.word	index@(_Z7KernelDPdS_S_i)
        /*0050*/ 	.word	0x00000020


	//----- nvinfo : EIATTR_FRAME_SIZE
	.align		4
.L_13:
        /*0054*/ 	.byte	0x04, 0x11
        /*0056*/ 	.short	(.L_15 - .L_14)
	.align		4
.L_14:
        /*0058*/ 	.word	index@(_Z7KernelDPdS_S_i)
        /*005c*/ 	.word	0x00000000


	//----- nvinfo : EIATTR_MIN_STACK_SIZE
	.align		4
.L_15:
        /*0060*/ 	.byte	0x04, 0x12
        /*0062*/ 	.short	(.L_17 - .L_16)
	.align		4
.L_16:
        /*0064*/ 	.word	index@(_Z7KernelDPdS_S_i)
        /*0068*/ 	.word	0x00000000


	//----- nvinfo : EIATTR_MIN_STACK_SIZE
	.align		4
.L_17:
        /*006c*/ 	.byte	0x04, 0x12
        /*006e*/ 	.short	(.L_19 - .L_18)
	.align		4
.L_18:
        /*0070*/ 	.word	index@(_Z7KernelCPdS_S_i)
        /*0074*/ 	.word	0x00000000


	//----- nvinfo : EIATTR_MIN_STACK_SIZE
	.align		4
.L_19:
        /*0078*/ 	.byte	0x04, 0x12
        /*007a*/ 	.short	(.L_21 - .L_20)
	.align		4
.L_20:
        /*007c*/ 	.word	index@(_Z7KernelBPdS_S_i)
        /*0080*/ 	.word	0x00000000


	//----- nvinfo : EIATTR_MIN_STACK_SIZE
	.align		4
.L_21:
        /*0084*/ 	.byte	0x04, 0x12
        /*0086*/ 	.short	(.L_23 - .L_22)
	.align		4
.L_22:
        /*0088*/ 	.word	index@(_Z7KernelAPdS_S_i)
        /*008c*/ 	.word	0x00000000
.L_23:


//--------------------- .nv.compat                --------------------------
	.section	.nv.compat,"",@"SHT_CUDA_COMPAT_INFO"
	.align	4
        /*0000*/ 	.byte	0x02, 0x09, 0x00, 0x00, 0x02, 0x02, 0x01, 0x00, 0x02, 0x05, 0x05, 0x00, 0x03, 0x07, 0x01, 0x01
        /*0010*/ 	.byte	0x02, 0x03, 0x00, 0x00, 0x02, 0x06, 0x01, 0x00, 0x04, 0x0b, 0x08, 0x00, 0x01, 0x00, 0x00, 0x00
        /*0020*/ 	.byte	0x00, 0x00, 0x00, 0x00


//--------------------- .nv.info._Z7KernelDPdS_S_i --------------------------
	.section	.nv.info._Z7KernelDPdS_S_i,"",@"SHT_CUDA_INFO"
	.sectionflags	@""
	.align	4


	//----- nvinfo : EIATTR_CUDA_API_VERSION
	.align		4
        /*0000*/ 	.byte	0x04, 0x37
        /*0002*/ 	.short	(.L_25 - .L_24)
.L_24:
        /*0004*/ 	.word	0x00000082


	//----- nvinfo : EIATTR_KPARAM_INFO
	.align		4
.L_25:
        /*0008*/ 	.byte	0x04, 0x17
        /*000a*/ 	.short	(.L_27 - .L_26)
.L_26:
        /*000c*/ 	.word	0x00000000
        /*0010*/ 	.short	0x0003
        /*0012*/ 	.short	0x0018
        /*0014*/ 	.byte	0x00, 0xf0, 0x11, 0x00


	//----- nvinfo : EIATTR_KPARAM_INFO
	.align		4
.L_27:
        /*0018*/ 	.byte	0x04, 0x17
        /*001a*/ 	.short	(.L_29 - .L_28)
.L_28:
        /*001c*/ 	.word	0x00000000
        /*0020*/ 	.short	0x0002
        /*0022*/ 	.short	0x0010
        /*0024*/ 	.byte	0x00, 0xf5, 0x21, 0x00


	//----- nvinfo : EIATTR_KPARAM_INFO
	.align		4
.L_29:
        /*0028*/ 	.byte	0x04, 0x17
        /*002a*/ 	.short	(.L_31 - .L_30)
.L_30:
        /*002c*/ 	.word	0x00000000
        /*0030*/ 	.short	0x0001
        /*0032*/ 	.short	0x0008
        /*0034*/ 	.byte	0x00, 0xf5, 0x21, 0x00


	//----- nvinfo : EIATTR_KPARAM_INFO
	.align		4
.L_31:
        /*0038*/ 	.byte	0x04, 0x17
        /*003a*/ 	.short	(.L_33 - .L_32)
.L_32:
        /*003c*/ 	.word	0x00000000
        /*0040*/ 	.short	0x0000
        /*0042*/ 	.short	0x0000
        /*0044*/ 	.byte	0x00, 0xf5, 0x21, 0x00


	//----- nvinfo : EIATTR_SPARSE_MMA_MASK
	.align		4
.L_33:
        /*0048*/ 	.byte	0x03, 0x50
        /*004a*/ 	.short	0x0000


	//----- nvinfo : EIATTR_MAXREG_COUNT
	.align		4
        /*004c*/ 	.byte	0x03, 0x1b
        /*004e*/ 	.short	0x00ff


	//----- nvinfo : EIATTR_NUM_BARRIERS
	.align		4
        /*0050*/ 	.byte	0x02, 0x4c
        /*0052*/ 	.byte	0x01
	.zero		1


	//----- nvinfo : EIATTR_MERCURY_ISA_VERSION
	.align		4
        /*0054*/ 	.byte	0x03, 0x5f
        /*0056*/ 	.short	0x0101


	//----- nvinfo : EIATTR_VRC_CTA_INIT_COUNT
	.align		4
        /*0058*/ 	.byte	0x02, 0x4a
	.zero		1
	.zero		1


	//----- nvinfo : EIATTR_EXIT_INSTR_OFFSETS
	.align		4
        /*005c*/ 	.byte	0x04, 0x1c
        /*005e*/ 	.short	(.L_35 - .L_34)


	//   ....[0]....
.L_34:
        /*0060*/ 	.word	0x00000810


	//----- nvinfo : EIATTR_CBANK_PARAM_SIZE
	.align		4
.L_35:
        /*0064*/ 	.byte	0x03, 0x19
        /*0066*/ 	.short	0x001c


	//----- nvinfo : EIATTR_PARAM_CBANK
	.align		4
        /*0068*/ 	.byte	0x04, 0x0a
        /*006a*/ 	.short	(.L_37 - .L_36)
	.align		4
.L_36:
        /*006c*/ 	.word	index@(.nv.constant0._Z7KernelDPdS_S_i)
        /*0070*/ 	.short	0x0380
        /*0072*/ 	.short	0x001c


	//----- nvinfo : EIATTR_SW_WAR
	.align		4
.L_37:
        /*0074*/ 	.byte	0x04, 0x36
        /*0076*/ 	.short	(.L_39 - .L_38)
.L_38:
        /*0078*/ 	.word	0x00000008
.L_39:


//--------------------- .nv.info._Z7KernelCPdS_S_i --------------------------
	.section	.nv.info._Z7KernelCPdS_S_i,"",@"SHT_CUDA_INFO"
	.sectionflags	@""
	.align	4


	//----- nvinfo : EIATTR_CUDA_API_VERSION
	.align		4
        /*0000*/ 	.byte	0x04, 0x37
        /*0002*/ 	.short	(.L_41 - .L_40)
.L_40:
        /*0004*/ 	.word	0x00000082


	//----- nvinfo : EIATTR_KPARAM_INFO
	.align		4
.L_41:
        /*0008*/ 	.byte	0x04, 0x17
        /*000a*/ 	.short	(.L_43 - .L_42)
.L_42:
        /*000c*/ 	.word	0x00000000
        /*0010*/ 	.short	0x0003
        /*0012*/ 	.short	0x0018
        /*0014*/ 	.byte	0x00, 0xf0, 0x11, 0x00


	//----- nvinfo : EIATTR_KPARAM_INFO
	.align		4
.L_43:
        /*0018*/ 	.byte	0x04, 0x17
        /*001a*/ 	.short	(.L_45 - .L_44)
.L_44:
        /*001c*/ 	.word	0x00000000
        /*0020*/ 	.short	0x0002
        /*0022*/ 	.short	0x0010
        /*0024*/ 	.byte	0x00, 0xf5, 0x21, 0x00


	//----- nvinfo : EIATTR_KPARAM_INFO
	.align		4
.L_45:
        /*0028*/ 	.byte	0x04, 0x17
        /*002a*/ 	.short	(.L_47 - .L_46)
.L_46:
        /*002c*/ 	.word	0x00000000
        /*0030*/ 	.short	0x0001
        /*0032*/ 	.short	0x0008
        /*0034*/ 	.byte	0x00, 0xf5, 0x21, 0x00


	//----- nvinfo : EIATTR_KPARAM_INFO
	.align		4
.L_47:
        /*0038*/ 	.byte	0x04, 0x17
        /*003a*/ 	.short	(.L_49 - .L_48)
.L_48:
        /*003c*/ 	.word	0x00000000
        /*0040*/ 	.short	0x0000
        /*0042*/ 	.short	0x0000
        /*0044*/ 	.byte	0x00, 0xf5, 0x21, 0x00


	//----- nvinfo : EIATTR_SPARSE_MMA_MASK
	.align		4
.L_49:
        /*0048*/ 	.byte	0x03, 0x50
        /*004a*/ 	.short	0x0000


	//----- nvinfo : EIATTR_MAXREG_COUNT
	.align		4
        /*004c*/ 	.byte	0x03, 0x1b
        /*004e*/ 	.short	0x00ff


	//----- nvinfo : EIATTR_NUM_BARRIERS
	.align		4
        /*0050*/ 	.byte	0x02, 0x4c
        /*0052*/ 	.byte	0x01
	.zero		1


	//----- nvinfo : EIATTR_MERCURY_ISA_VERSION
	.align		4
        /*0054*/ 	.byte	0x03, 0x5f
        /*0056*/ 	.short	0x0101


	//----- nvinfo : EIATTR_VRC_CTA_INIT_COUNT
	.align		4
        /*0058*/ 	.byte	0x02, 0x4a
	.zero		1
	.zero		1


	//----- nvinfo : EIATTR_EXIT_INSTR_OFFSETS
	.align		4
        /*005c*/ 	.byte	0x04, 0x1c
        /*005e*/ 	.short	(.L_51 - .L_50)


	//   ....[0]....
.L_50:
        /*0060*/ 	.word	0x00001af0


	//----- nvinfo : EIATTR_CBANK_PARAM_SIZE
	.align		4
.L_51:
        /*0064*/ 	.byte	0x03, 0x19
        /*0066*/ 	.short	0x001c


	//----- nvinfo : EIATTR_PARAM_CBANK
	.align		4
        /*0068*/ 	.byte	0x04, 0x0a
        /*006a*/ 	.short	(.L_53 - .L_52)
	.align		4
.L_52:
        /*006c*/ 	.word	index@(.nv.constant0._Z7KernelCPdS_S_i)
        /*0070*/ 	.short	0x0380
        /*0072*/ 	.short	0x001c


	//----- nvinfo : EIATTR_SW_WAR
	.align		4
.L_53:
        /*0074*/ 	.byte	0x04, 0x36
        /*0076*/ 	.short	(.L_55 - .L_54)
.L_54:
        /*0078*/ 	.word	0x00000008
.L_55:


//--------------------- .nv.info._Z7KernelBPdS_S_i --------------------------
	.section	.nv.info._Z7KernelBPdS_S_i,"",@"SHT_CUDA_INFO"
	.sectionflags	@""
	.align	4


	//----- nvinfo : EIATTR_CUDA_API_VERSION
	.align		4
        /*0000*/ 	.byte	0x04, 0x37
        /*0002*/ 	.short	(.L_57 - .L_56)
.L_56:
        /*0004*/ 	.word	0x00000082


	//----- nvinfo : EIATTR_KPARAM_INFO
	.align		4
.L_57:
        /*0008*/ 	.byte	0x04, 0x17
        /*000a*/ 	.short	(.L_59 - .L_58)
.L_58:
        /*000c*/ 	.word	0x00000000
        /*0010*/ 	.short	0x0003
        /*0012*/ 	.short	0x0018
        /*0014*/ 	.byte	0x00, 0xf0, 0x11, 0x00


	//----- nvinfo : EIATTR_KPARAM_INFO
	.align		4
.L_59:
        /*0018*/ 	.byte	0x04, 0x17
        /*001a*/ 	.short	(.L_61 - .L_60)
.L_60:
        /*001c*/ 	.word	0x00000000
        /*0020*/ 	.short	0x0002
        /*0022*/ 	.short	0x0010
        /*0024*/ 	.byte	0x00, 0xf5, 0x21, 0x00


	//----- nvinfo : EIATTR_KPARAM_INFO
	.align		4
.L_61:
        /*0028*/ 	.byte	0x04, 0x17
        /*002a*/ 	.short	(.L_63 - .L_62)
.L_62:
        /*002c*/ 	.word	0x00000000
        /*0030*/ 	.short	0x0001
        /*0032*/ 	.short	0x0008
        /*0034*/ 	.byte	0x00, 0xf5, 0x21, 0x00


	//----- nvinfo : EIATTR_KPARAM_INFO
	.align		4
.L_63:
        /*0038*/ 	.byte	0x04, 0x17
        /*003a*/ 	.short	(.L_65 - .L_64)
.L_64:
        /*003c*/ 	.word	0x00000000
        /*0040*/ 	.short	0x0000
        /*0042*/ 	.short	0x0000
        /*0044*/ 	.byte	0x00, 0xf5, 0x21, 0x00


	//----- nvinfo : EIATTR_SPARSE_MMA_MASK
	.align		4
.L_65:
        /*0048*/ 	.byte	0x03, 0x50
        /*004a*/ 	.short	0x0000


	//----- nvinfo : EIATTR_MAXREG_COUNT
	.align		4
        /*004c*/ 	.byte	0x03, 0x1b
        /*004e*/ 	.short	0x00ff


	//----- nvinfo : EIATTR_NUM_BARRIERS
	.align		4
        /*0050*/ 	.byte	0x02, 0x4c
        /*0052*/ 	.byte	0x01
	.zero		1


	//----- nvinfo : EIATTR_MERCURY_ISA_VERSION
	.align		4
        /*0054*/ 	.byte	0x03, 0x5f
        /*0056*/ 	.short	0x0101


	//----- nvinfo : EIATTR_VRC_CTA_INIT_COUNT
	.align		4
        /*0058*/ 	.byte	0x02, 0x4a
	.zero		1
	.zero		1


	//----- nvinfo : EIATTR_EXIT_INSTR_OFFSETS
	.align		4
        /*005c*/ 	.byte	0x04, 0x1c
        /*005e*/ 	.short	(.L_67 - .L_66)


	//   ....[0]....
.L_66:
        /*0060*/ 	.word	0x000010d0


	//----- nvinfo : EIATTR_CBANK_PARAM_SIZE
	.align		4
.L_67:
        /*0064*/ 	.byte	0x03, 0x19
        /*0066*/ 	.short	0x001c


	//----- nvinfo : EIATTR_PARAM_CBANK
	.align		4
        /*0068*/ 	.byte	0x04, 0x0a
        /*006a*/ 	.short	(.L_69 - .L_68)
	.align		4
.L_68:
        /*006c*/ 	.word	index@(.nv.constant0._Z7KernelBPdS_S_i)
        /*0070*/ 	.short	0x0380
        /*0072*/ 	.short	0x001c


	//----- nvinfo : EIATTR_SW_WAR
	.align		4
.L_69:
        /*0074*/ 	.byte	0x04, 0x36
        /*0076*/ 	.short	(.L_71 - .L_70)
.L_70:
        /*0078*/ 	.word	0x00000008
.L_71:


//--------------------- .nv.info._Z7KernelAPdS_S_i --------------------------
	.section	.nv.info._Z7KernelAPdS_S_i,"",@"SHT_CUDA_INFO"
	.sectionflags	@""
	.align	4


	//----- nvinfo : EIATTR_CUDA_API_VERSION
	.align		4
        /*0000*/ 	.byte	0x04, 0x37
        /*0002*/ 	.short	(.L_73 - .L_72)
.L_72:
        /*0004*/ 	.word	0x00000082


	//----- nvinfo : EIATTR_KPARAM_INFO
	.align		4
.L_73:
        /*0008*/ 	.byte	0x04, 0x17
        /*000a*/ 	.short	(.L_75 - .L_74)
.L_74:
        /*000c*/ 	.word	0x00000000
        /*0010*/ 	.short	0x0003
        /*0012*/ 	.short	0x0018
        /*0014*/ 	.byte	0x00, 0xf0, 0x11, 0x00


	//----- nvinfo : EIATTR_KPARAM_INFO
	.align		4
.L_75:
        /*0018*/ 	.byte	0x04, 0x17
        /*001a*/ 	.short	(.L_77 - .L_76)
.L_76:
        /*001c*/ 	.word	0x00000000
        /*0020*/ 	.short	0x0002
        /*0022*/ 	.short	0x0010
        /*0024*/ 	.byte	0x00, 0xf5, 0x21, 0x00


	//----- nvinfo : EIATTR_KPARAM_INFO
	.align		4
.L_77:
        /*0028*/ 	.byte	0x04, 0x17
        /*002a*/ 	.short	(.L_79 - .L_78)
.L_78:
        /*002c*/ 	.word	0x00000000
        /*0030*/ 	.short	0x0001
        /*0032*/ 	.short	0x0008
        /*0034*/ 	.byte	0x00, 0xf5, 0x21, 0x00


	//----- nvinfo : EIATTR_KPARAM_INFO
	.align		4
.L_79:
        /*0038*/ 	.byte	0x04, 0x17
        /*003a*/ 	.short	(.L_81 - .L_80)
.L_80:
        /*003c*/ 	.word	0x00000000
        /*0040*/ 	.short	0x0000
        /*0042*/ 	.short	0x0000
        /*0044*/ 	.byte	0x00, 0xf5, 0x21, 0x00


	//----- nvinfo : EIATTR_SPARSE_MMA_MASK
	.align		4
.L_81:
        /*0048*/ 	.byte	0x03, 0x50
        /*004a*/ 	.short	0x0000


	//----- nvinfo : EIATTR_MAXREG_COUNT
	.align		4
        /*004c*/ 	.byte	0x03, 0x1b
        /*004e*/ 	.short	0x00ff


	//----- nvinfo : EIATTR_NUM_BARRIERS
	.align		4
        /*0050*/ 	.byte	0x02, 0x4c
        /*0052*/ 	.byte	0x01
	.zero		1


	//----- nvinfo : EIATTR_MERCURY_ISA_VERSION
	.align		4
        /*0054*/ 	.byte	0x03, 0x5f
        /*0056*/ 	.short	0x0101


	//----- nvinfo : EIATTR_VRC_CTA_INIT_COUNT
	.align		4
        /*0058*/ 	.byte	0x02, 0x4a
	.zero		1
	.zero		1


	//----- nvinfo : EIATTR_EXIT_INSTR_OFFSETS
	.align		4
        /*005c*/ 	.byte	0x04, 0x1c
        /*005e*/ 	.short	(.L_83 - .L_82)


	//   ....[0]....
.L_82:
        /*0060*/ 	.word	0x00000c70


	//----- nvinfo : EIATTR_CBANK_PARAM_SIZE
	.align		4
.L_83:
        /*0064*/ 	.byte	0x03, 0x19
        /*0066*/ 	.short	0x001c


	//----- nvinfo : EIATTR_PARAM_CBANK
	.align		4
        /*0068*/ 	.byte	0x04, 0x0a
        /*006a*/ 	.short	(.L_85 - .L_84)
	.align		4
.L_84:
        /*006c*/ 	.word	index@(.nv.constant0._Z7KernelAPdS_S_i)
        /*0070*/ 	.short	0x0380
        /*0072*/ 	.short	0x001c


	//----- nvinfo : EIATTR_SW_WAR
	.align		4
.L_85:
        /*0074*/ 	.byte	0x04, 0x36
        /*0076*/ 	.short	(.L_87 - .L_86)
.L_86:
        /*0078*/ 	.word	0x00000008
.L_87:


//--------------------- .nv.callgraph             --------------------------
	.section	.nv.callgraph,"",@"SHT_CUDA_CALLGRAPH"
	.align	4
	.sectionentsize	8
	.align		4
        /*0000*/ 	.word	0x00000000
	.align		4
        /*0004*/ 	.word	0xffffffff
	.align		4
        /*0008*/ 	.word	0x00000000
	.align		4
        /*000c*/ 	.word	0xfffffffe
	.align		4
        /*0010*/ 	.word	0x00000000
	.align		4
        /*0014*/ 	.word	0xfffffffd
	.align		4
        /*0018*/ 	.word	0x00000000
	.align		4
        /*001c*/ 	.word	0xfffffffc


//--------------------- .text._Z7KernelDPdS_S_i   --------------------------
	.section	.text._Z7KernelDPdS_S_i,"ax",@progbits
	.align	128
        .global         _Z7KernelDPdS_S_i
        .type           _Z7KernelDPdS_S_i,@function
        .size           _Z7KernelDPdS_S_i,(.L_x_18 - _Z7KernelDPdS_S_i)
        .other          _Z7KernelDPdS_S_i,@"STO_CUDA_ENTRY STV_DEFAULT"
_Z7KernelDPdS_S_i:
.text._Z7KernelDPdS_S_i:
[----:B------:R-:W-:Y:S01]  /*0000*/  LDC R1, c[0x0][0x37c] ;  /* 0x0000df00ff017b82 */ /* 0x000fe20000000800 */
[----:B------:R-:W0:Y:S07]  /*0010*/  S2R R13, SR_TID.Y ;  /* 0x00000000000d7919 */ /* 0x000e2e0000002200 */
[----:B------:R-:W1:Y:S01]  /*0020*/  LDC R0, c[0x0][0x398] ;  /* 0x0000e600ff007b82 */ /* 0x000e620000000800 */
[----:B------:R-:W2:Y:S01]  /*0030*/  LDCU.64 UR8, c[0x0][0x358] ;  /* 0x00006b00ff0877ac */ /* 0x000ea20008000a00 */
[----:B------:R-:W-:Y:S01]  /*0040*/  CS2R R10, SRZ ;  /* 0x00000000000a7805 */ /* 0x000fe2000001ff00 */
[----:B------:R-:W3:Y:S05]  /*0050*/  S2R R9, SR_TID.X ;  /* 0x0000000000097919 */ /* 0x000eea0000002100 */
[----:B------:R-:W0:Y:S08]  /*0060*/  LDC R2, c[0x0][0x364] ;  /* 0x0000d900ff027b82 */ /* 0x000e300000000800 */
[----:B------:R-:W-:Y:S08]  /*0070*/  S2UR UR4, SR_CTAID.X ;  /* 0x00000000000479c3 */ /* 0x000ff00000002500 */
[----:B------:R-:W0:Y:S01]  /*0080*/  S2UR UR5, SR_CTAID.Y ;  /* 0x00000000000579c3 */ /* 0x000e220000002600 */
[----:B-1----:R-:W-:-:S07]  /*0090*/  ISETP.GE.AND P0, PT, R0, 0x20, PT ;  /* 0x000000200000780c */ /* 0x002fce0003f06270 */
[----:B------:R-:W3:Y:S08]  /*00a0*/  LDC R4, c[0x0][0x360] ;  /* 0x0000d800ff047b82 */ /* 0x000ef00000000800 */
[----:B------:R-:W1:Y:S01]  /*00b0*/  LDC.64 R22, c[0x0][0x390] ;  /* 0x0000e400ff167b82 */ /* 0x000e620000000a00 */
[----:B0-----:R-:W-:Y:S02]  /*00c0*/  IMAD R3, R2, UR5, R13 ;  /* 0x0000000502037c24 */ /* 0x001fe4000f8e020d */
[----:B---3--:R-:W-:-:S04]  /*00d0*/  IMAD R5, R4, UR4, R9 ;  /* 0x0000000404057c24 */ /* 0x008fc8000f8e0209 */
[----:B------:R-:W-:-:S04]  /*00e0*/  IMAD R7, R3, R0, R5 ;  /* 0x0000000003077224 */ /* 0x000fc800078e0205 */
[----:B-1----:R-:W-:Y:S01]  /*00f0*/  IMAD.WIDE R22, R7, 0x8, R22 ;  /* 0x0000000807167825 */ /* 0x002fe200078e0216 */
[----:B--2---:R-:W-:Y:S06]  /*0100*/  @!P0 BRA `(.L_x_0) ;  /* 0x0000000400bc8947 */ /* 0x004fec0003800000 */
[----:B------:R-:W0:Y:S01]  /*0110*/  S2UR UR6, SR_CgaCtaId ;  /* 0x00000000000679c3 */ /* 0x000e220000008800 */
[----:B------:R-:W-:Y:S01]  /*0120*/  UMOV UR4, 0x400 ;  /* 0x0000040000047882 */ /* 0x000fe20000000000 */
[----:B------:R-:W-:Y:S01]  /*0130*/  SHF.R.S32.HI R7, RZ, 0x1f, R0 ;  /* 0x0000001fff077819 */ /* 0x000fe20000011400 */
[----:B------:R-:W-:Y:S01]  /*0140*/  UIADD3 UR5, UPT, UPT, UR4, 0x2000, URZ ;  /* 0x0000200004057890 */ /* 0x000fe2000fffe0ff */
[-C--:B------:R-:W-:Y:S01]  /*0150*/  IMAD R2, R3, R0.reuse, R9 ;  /* 0x0000000003027224 */ /* 0x080fe200078e0209 */
[----:B------:R-:W-:Y:S02]  /*0160*/  CS2R R10, SRZ ;  /* 0x00000000000a7805 */ /* 0x000fe4000001ff00 */
[-C--:B------:R-:W-:Y:S01]  /*0170*/  LEA.HI R7, R7, R0.reuse, RZ, 0x5 ;  /* 0x0000000007077211 */ /* 0x080fe200078f28ff */
[----:B------:R-:W-:Y:S01]  /*0180*/  IMAD R3, R13, R0, R5 ;  /* 0x000000000d037224 */ /* 0x000fe200078e0205 */
[----:B------:R-:W1:Y:S02]  /*0190*/  LDC.64 R20, c[0x0][0x380] ;  /* 0x0000e000ff147b82 */ /* 0x000e640000000a00 */
[----:B------:R-:W-:-:S05]  /*01a0*/  SHF.R.S32.HI R4, RZ, 0x5, R7 ;  /* 0x00000005ff047819 */ /* 0x000fca0000011407 */
[----:B------:R-:W-:Y:S01]  /*01b0*/  IMAD.MOV R4, RZ, RZ, -R4 ;  /* 0x000000ffff047224 */ /* 0x000fe200078e0a04 */
[----:B------:R-:W2:Y:S01]  /*01c0*/  LDC.64 R18, c[0x0][0x388] ;  /* 0x0000e200ff127b82 */ /* 0x000ea20000000a00 */
[----:B0-----:R-:W-:Y:S02]  /*01d0*/  ULEA UR4, UR6, UR4, 0x18 ;  /* 0x0000000406047291 */ /* 0x001fe4000f8ec0ff */
[----:B------:R-:W-:-:S04]  /*01e0*/  ULEA UR5, UR6, UR5, 0x18 ;  /* 0x0000000506057291 */ /* 0x000fc8000f8ec0ff */
[----:B------:R-:W-:Y:S02]  /*01f0*/  LEA R16, R13, UR4, 0x8 ;  /* 0x000000040d107c11 */ /* 0x000fe4000f8e40ff */
[----:B------:R-:W-:-:S03]  /*0200*/  LEA R6, R9, UR5, 0x3 ;  /* 0x0000000509067c11 */ /* 0x000fc6000f8e18ff */
[----:B------:R-:W-:Y:S01]  /*0210*/  IMAD R7, R9, 0x8, R16 ;  /* 0x0000000809077824 */ /* 0x000fe200078e0210 */
[----:B------:R-:W-:-:S07]  /*0220*/  LEA R5, R13, R6, 0x8 ;  /* 0x000000060d057211 */ /* 0x000fce00078e40ff */
.L_x_1:
[----:B-1----:R-:W-:-:S04]  /*0230*/  IMAD.WIDE R8, R2, 0x8, R20 ;  /* 0x0000000802087825 */ /* 0x002fc800078e0214 */
[----:B--2---:R-:W-:Y:S02]  /*0240*/  IMAD.WIDE R28, R3, 0x8, R18 ;  /* 0x00000008031c7825 */ /* 0x004fe400078e0212 */
[----:B------:R-:W2:Y:S04]  /*0250*/  LDG.E.64 R8, desc[UR8][R8.64] ;  /* 0x0000000808087981 */ /* 0x000ea8000c1e1b00 */
[----:B------:R-:W3:Y:S01]  /*0260*/  LDG.E.64 R28, desc[UR8][R28.64] ;  /* 0x000000081c1c7981 */ /* 0x000ee2000c1e1b00 */
[----:B------:R-:W-:Y:S01]  /*0270*/  VIADD R4, R4, 0x1 ;  /* 0x0000000104047836 */ /* 0x000fe20000000000 */
[----:B------:R-:W-:Y:S02]  /*0280*/  IADD3 R2, PT, PT, R2, 0x20, RZ ;  /* 0x0000002002027810 */ /* 0x000fe40007ffe0ff */
[----:B------:R-:W-:-:S02]  /*0290*/  LEA R3, R0, R3, 0x5 ;  /* 0x0000000300037211 */ /* 0x000fc400078e28ff */
[----:B------:R-:W-:Y:S01]  /*02a0*/  ISETP.NE.AND P0, PT, R4, RZ, PT ;  /* 0x000000ff0400720c */ /* 0x000fe20003f05270 */
[----:B--2---:R-:W-:Y:S04]  /*02b0*/  STS.64 [R7], R8 ;  /* 0x0000000807007388 */ /* 0x004fe80000000a00 */
[----:B---3--:R-:W-:Y:S01]  /*02c0*/  STS.64 [R5], R28 ;  /* 0x0000001c05007388 */ /* 0x008fe20000000a00 */
[----:B------:R-:W-:Y:S06]  /*02d0*/  BAR.SYNC.DEFER_BLOCKING 0x0 ;  /* 0x0000000000007b1d */ /* 0x000fec0000010000 */
[----:B------:R-:W-:Y:S04]  /*02e0*/  LDS.64 R26, [R6] ;  /* 0x00000000061a7984 */ /* 0x000fe80000000a00 */
[----:B------:R-:W0:Y:S04]  /*02f0*/  LDS.128 R12, [R16] ;  /* 0x00000000100c7984 */ /* 0x000e280000000c00 */
[----:B------:R-:W1:Y:S01]  /*0300*/  LDS.64 R24, [R6+0x100] ;  /* 0x0001000006187984 */ /* 0x000e620000000a00 */
[----:B0-----:R-:W-:-:S03]  /*0310*/  DFMA R26, R12, R26, R10 ;  /* 0x0000001a0c1a722b */ /* 0x001fc6000000000a */
[----:B------:R-:W-:Y:S04]  /*0320*/  LDS.64 R12, [R6+0x200] ;  /* 0x00020000060c7984 */ /* 0x000fe80000000a00 */
[----:B------:R-:W0:Y:S01]  /*0330*/  LDS.128 R8, [R16+0x10] ;  /* 0x0000100010087984 */ /* 0x000e220000000c00 */
[----:B-1----:R-:W-:-:S03]  /*0340*/  DFMA R14, R24, R14, R26 ;  /* 0x0000000e180e722b */ /* 0x002fc6000000001a */
[----:B------:R-:W1:Y:S04]  /*0350*/  LDS.64 R24, [R6+0x300] ;  /* 0x0003000006187984 */ /* 0x000e680000000a00 */
[----:B------:R-:W-:Y:S01]  /*0360*/  LDS.64 R26, [R6+0x400] ;  /* 0x00040000061a7984 */ /* 0x000fe20000000a00 */
[----:B0-----:R-:W-:-:S03]  /*0370*/  DFMA R8, R8, R12, R14 ;  /* 0x0000000c0808722b */ /* 0x001fc6000000000e */
[----:B------:R-:W0:Y:S05]  /*0380*/  LDS.128 R12, [R16+0x20] ;  /* 0x00002000100c7984 */ /* 0x000e2a0000000c00 */
[----:B-1----:R-:W-:Y:S01]  /*0390*/  DFMA R8, R24, R10, R8 ;  /* 0x0000000a1808722b */ /* 0x002fe20000000008 */
[----:B------:R-:W1:Y:S07]  /*03a0*/  LDS.64 R24, [R6+0x500] ;  /* 0x0005000006187984 */ /* 0x000e6e0000000a00 */
[----:B0-----:R-:W-:Y:S01]  /*03b0*/  DFMA R26, R12, R26, R8 ;  /* 0x0000001a0c1a722b */ /* 0x001fe20000000008 */
[----:B------:R-:W-:Y:S04]  /*03c0*/  LDS.64 R12, [R6+0x600] ;  /* 0x00060000060c7984 */ /* 0x000fe80000000a00 */
[----:B------:R-:W0:Y:S03]  /*03d0*/  LDS.128 R8, [R16+0x30] ;  /* 0x0000300010087984 */ /* 0x000e260000000c00 */
[----:B-1----:R-:W-:Y:S01]  /*03e0*/  DFMA R14, R24, R14, R26 ;  /* 0x0000000e180e722b */ /* 0x002fe2000000001a */
[----:B------:R-:W1:Y:S04]  /*03f0*/  LDS.64 R24, [R6+0x700] ;  /* 0x0007000006187984 */ /* 0x000e680000000a00 */
[----:B------:R-:W-:Y:S03]  /*0400*/  LDS.64 R26, [R6+0x800] ;  /* 0x00080000061a7984 */ /* 0x000fe60000000a00 */
[----:B0-----:R-:W-:-:S02]  /*0410*/  DFMA R8, R8, R12, R14 ;  /* 0x0000000c0808722b */ /* 0x001fc4000000000e */
[----:B------:R-:W0:Y:S06]  /*0420*/  LDS.128 R12, [R16+0x40] ;  /* 0x00004000100c7984 */ /* 0x000e2c0000000c00 */
        /* <DEDUP_REMOVED lines=56> */
[----:B------:R-:W1:Y:S07]  /*07b0*/  LDS.64 R14, [R6+0x1f00] ;  /* 0x001f0000060e7984 */ /* 0x000e6e0000000a00 */
[----:B0-----:R-:W-:-:S08]  /*07c0*/  DFMA R8, R8, R12, R24 ;  /* 0x0000000c0808722b */ /* 0x001fd00000000018 */
[----:B-1----:R-:W-:Y:S01]  /*07d0*/  DFMA R10, R14, R10, R8 ;  /* 0x0000000a0e0a722b */ /* 0x002fe20000000008 */
[----:B------:R-:W-:Y:S06]  /*07e0*/  BAR.SYNC.DEFER_BLOCKING 0x0 ;  /* 0x0000000000007b1d */ /* 0x000fec0000010000 */
[----:B------:R-:W-:Y:S05]  /*07f0*/  @P0 BRA `(.L_x_1) ;  /* 0xfffffff8008c0947 */ /* 0x000fea000383ffff */
.L_x_0:
[----:B------:R-:W-:Y:S01]  /*0800*/  STG.E.64 desc[UR8][R22.64], R10 ;  /* 0x0000000a16007986 */ /* 0x000fe2000c101b08 */
[----:B------:R-:W-:Y:S05]  /*0810*/  EXIT ;  /* 0x000000000000794d */ /* 0x000fea0003800000 */
.L_x_2:
[----:B------:R-:W-:-:S00]  /*0820*/  BRA `(.L_x_2) ;  /* 0xfffffffc00fc7947 */ /* 0x000fc0000383ffff */
[----:B------:R-:W-:-:S00]  /*0830*/  NOP ;  /* 0x0000000000007918 */ /* 0x000fc00000000000 */
        /* <DEDUP_REMOVED lines=12> */
.L_x_18:


//--------------------- .text._Z7KernelCPdS_S_i   --------------------------
	.section	.text._Z7KernelCPdS_S_i,"ax",@progbits
	.align	128
        .global         _Z7KernelCPdS_S_i
        .type           _Z7KernelCPdS_S_i,@function
        .size           _Z7KernelCPdS_S_i,(.L_x_19 - _Z7KernelCPdS_S_i)
        .other          _Z7KernelCPdS_S_i,@"STO_CUDA_ENTRY STV_DEFAULT"
_Z7KernelCPdS_S_i:
.text._Z7KernelCPdS_S_i:
[----:B------:R-:W-:Y:S08]  /*0000*/  LDC R1, c[0x0][0x37c] ;  /* 0x0000df00ff017b82 */ /* 0x000ff00000000800 */
[----:B------:R-:W0:Y:S01]  /*0010*/  LDC R3, c[0x0][0x398] ;  /* 0x0000e600ff037b82 */ /* 0x000e220000000800 */
[----:B------:R-:W1:Y:S01]  /*0020*/  S2R R0, SR_TID.Y ;  /* 0x0000000000007919 */ /* 0x000e620000002200 */
[----:B------:R-:W2:Y:S01]  /*0030*/  LDCU.64 UR8, c[0x0][0x358] ;  /* 0x00006b00ff0877ac */ /* 0x000ea20008000a00 */
[----:B------:R-:W-:Y:S01]  /*0040*/  CS2R R32, SRZ ;  /* 0x0000000000207805 */ /* 0x000fe2000001ff00 */
[----:B------:R-:W3:Y:S04]  /*0050*/  S2R R2, SR_TID.X ;  /* 0x0000000000027919 */ /* 0x000ee80000002100 */
[----:B------:R-:W1:Y:S08]  /*0060*/  LDC R7, c[0x0][0x364] ;  /* 0x0000d900ff077b82 */ /* 0x000e700000000800 */
[----:B------:R-:W-:Y:S08]  /*0070*/  S2UR UR7, SR_CTAID.X ;  /* 0x00000000000779c3 */ /* 0x000ff00000002500 */
[----:B------:R-:W1:Y:S01]  /*0080*/  S2UR UR4, SR_CTAID.Y ;  /* 0x00000000000479c3 */ /* 0x000e620000002600 */
[----:B0-----:R-:W-:-:S02]  /*0090*/  ISETP.GE.AND P0, PT, R3, 0x10, PT ;  /* 0x000000100300780c */ /* 0x001fc40003f06270 */
[----:B------:R-:W-:-:S04]  /*00a0*/  SHF.R.S32.HI R4, RZ, 0x1f, R3 ;  /* 0x0000001fff047819 */ /* 0x000fc80000011403 */
[----:B------:R-:W-:Y:S01]  /*00b0*/  LEA.HI R4, R4, R3, RZ, 0x4 ;  /* 0x0000000304047211 */ /* 0x000fe200078f20ff */
[----:B------:R-:W3:Y:S01]  /*00c0*/  LDC R5, c[0x0][0x360] ;  /* 0x0000d800ff057b82 */ /* 0x000ee20000000800 */
[----:B-1----:R-:W-:Y:S02]  /*00d0*/  IMAD R7, R7, UR4, R0 ;  /* 0x0000000407077c24 */ /* 0x002fe4000f8e0200 */
[----:B---3--:R-:W-:-:S03]  /*00e0*/  IMAD R6, R5, UR7, R2 ;  /* 0x0000000705067c24 */ /* 0x008fc6000f8e0202 */
[----:B--2---:R-:W-:Y:S05]  /*00f0*/  @!P0 BRA `(.L_x_3) ;  /* 0x00000018006c8947 */ /* 0x004fea0003800000 */
[----:B------:R-:W-:Y:S01]  /*0100*/  SHF.R.S32.HI R25, RZ, 0x4, R4 ;  /* 0x00000004ff197819 */ /* 0x000fe20000011404 */
[----:B------:R-:W-:Y:S01]  /*0110*/  IMAD.MOV.U32 R5, RZ, RZ, RZ ;  /* 0x000000ffff057224 */ /* 0x000fe200078e00ff */
[----:B------:R-:W-:Y:S02]  /*0120*/  CS2R R32, SRZ ;  /* 0x0000000000207805 */ /* 0x000fe4000001ff00 */
[----:B------:R-:W-:-:S04]  /*0130*/  IADD3 R4, PT, PT, R25, -0x1, RZ ;  /* 0xffffffff19047810 */ /* 0x000fc80007ffe0ff */
[----:B------:R-:W-:Y:S01]  /*0140*/  ISETP.GE.U32.AND P0, PT, R4, 0x3, PT ;  /* 0x000000030400780c */ /* 0x000fe20003f06070 */
[----:B------:R-:W-:-:S12]  /*0150*/  IMAD R4, R7, R3, R2 ;  /* 0x0000000307047224 */ /* 0x000fd800078e0202 */
[----:B------:R-:W-:Y:S05]  /*0160*/  @!P0 BRA `(.L_x_4) ;  /* 0x0000000c006c8947 */ /* 0x000fea0003800000 */
[----:B------:R-:W0:Y:S01]  /*0170*/  S2UR UR6, SR_CgaCtaId ;  /* 0x00000000000679c3 */ /* 0x000e220000008800 */
[----:B------:R-:W-:Y:S01]  /*0180*/  UMOV UR4, 0x400 ;  /* 0x0000040000047882 */ /* 0x000fe20000000000 */
[C---:B------:R-:W-:Y:S01]  /*0190*/  IADD3 R26, PT, PT, R0.reuse, 0x30, RZ ;  /* 0x00000030001a7810 */ /* 0x040fe20007ffe0ff */
[----:B------:R-:W-:Y:S01]  /*01a0*/  UIADD3 UR5, UPT, UPT, UR4, 0x800, URZ ;  /* 0x0000080004057890 */ /* 0x000fe2000fffe0ff */
[C---:B------:R-:W-:Y:S01]  /*01b0*/  IADD3 R22, PT, PT, R0.reuse, 0x10, RZ ;  /* 0x0000001000167810 */ /* 0x040fe20007ffe0ff */
[C---:B------:R-:W-:Y:S01]  /*01c0*/  VIADD R24, R0.reuse, 0x20 ;  /* 0x0000002000187836 */ /* 0x040fe20000000000 */
[----:B------:R-:W-:Y:S01]  /*01d0*/  LOP3.LUT R5, R25, 0x7fffffc, RZ, 0xc0, !PT ;  /* 0x07fffffc19057812 */ /* 0x000fe200078ec0ff */
[----:B------:R-:W-:Y:S01]  /*01e0*/  IMAD.MOV.U32 R23, RZ, RZ, R4 ;  /* 0x000000ffff177224 */ /* 0x000fe200078e0004 */
[----:B------:R-:W-:Y:S01]  /*01f0*/  CS2R R32, SRZ ;  /* 0x0000000000207805 */ /* 0x000fe2000001ff00 */
[-CC-:B------:R-:W-:Y:S01]  /*0200*/  IMAD R20, R0, R3.reuse, R6.reuse ;  /* 0x0000000300147224 */ /* 0x180fe200078e0206 */
[----:B------:R-:W-:Y:S01]  /*0210*/  IADD3 R21, PT, PT, -R5, RZ, RZ ;  /* 0x000000ff05157210 */ /* 0x000fe20007ffe1ff */
[----:B------:R-:W-:-:S02]  /*0220*/  IMAD R26, R26, R3, R6 ;  /* 0x000000031a1a7224 */ /* 0x000fc400078e0206 */
[-CC-:B------:R-:W-:Y:S02]  /*0230*/  IMAD R24, R24, R3.reuse, R6.reuse ;  /* 0x0000000318187224 */ /* 0x180fe400078e0206 */
[----:B------:R-:W-:Y:S01]  /*0240*/  IMAD R22, R22, R3, R6 ;  /* 0x0000000316167224 */ /* 0x000fe200078e0206 */
[----:B0-----:R-:W-:Y:S02]  /*0250*/  ULEA UR4, UR6, UR4, 0x18 ;  /* 0x0000000406047291 */ /* 0x001fe4000f8ec0ff */
[----:B------:R-:W-:-:S04]  /*0260*/  ULEA UR5, UR6, UR5, 0x18 ;  /* 0x0000000506057291 */ /* 0x000fc8000f8ec0ff */
[----:B------:R-:W-:Y:S02]  /*0270*/  LEA R19, R0, UR4, 0x7 ;  /* 0x0000000400137c11 */ /* 0x000fe4000f8e38ff */
[----:B------:R-:W-:-:S03]  /*0280*/  LEA R17, R2, UR5, 0x3 ;  /* 0x0000000502117c11 */ /* 0x000fc6000f8e18ff */
[----:B------:R-:W-:Y:S01]  /*0290*/  IMAD R18, R2, 0x8, R19 ;  /* 0x0000000802127824 */ /* 0x000fe200078e0213 */
[----:B------:R-:W-:-:S07]  /*02a0*/  LEA R16, R0, R17, 0x7 ;  /* 0x0000001100107211 */ /* 0x000fce00078e38ff */
.L_x_5:
[----:B------:R-:W0:Y:S08]  /*02b0*/  LDC.64 R28, c[0x0][0x380] ;  /* 0x0000e000ff1c7b82 */ /* 0x000e300000000a00 */
[----:B------:R-:W1:Y:S01]  /*02c0*/  LDC.64 R30, c[0x0][0x388] ;  /* 0x0000e200ff1e7b82 */ /* 0x000e620000000a00 */
[----:B0-----:R-:W-:-:S05]  /*02d0*/  IMAD.WIDE R28, R23, 0x8, R28 ;  /* 0x00000008171c7825 */ /* 0x001fca00078e021c */
[----:B------:R-:W2:Y:S01]  /*02e0*/  LDG.E.64 R10, desc[UR8][R28.64] ;  /* 0x000000081c0a7981 */ /* 0x000ea2000c1e1b00 */
[----:B-1----:R-:W-:-:S06]  /*02f0*/  IMAD.WIDE R36, R20, 0x8, R30 ;  /* 0x0000000814247825 */ /* 0x002fcc00078e021e */
[----:B------:R-:W3:Y:S04]  /*0300*/  LDG.E.64 R36, desc[UR8][R36.64] ;  /* 0x0000000824247981 */ /* 0x000ee8000c1e1b00 */
        /* <DEDUP_REMOVED lines=10> */
[----:B------:R-:W1:Y:S05]  /*03b0*/  LDS.64 R32, [R17+0x180] ;  /* 0x0001800011207984 */ /* 0x000e6a0000000a00 */
        /* <DEDUP_REMOVED lines=25> */
[----:B------:R-:W-:Y:S01]  /*0550*/  LDS.64 R34, [R17+0x700] ;  /* 0x0007000011227984 */ /* 0x000fe20000000a00 */
[----:B------:R-:W-:-:S02]  /*0560*/  IMAD.WIDE R36, R22, 0x8, R30 ;  /* 0x0000000816247825 */ /* 0x000fc400078e021e */
[----:B0-----:R-:W-:Y:S02]  /*0570*/  DFMA R12, R12, R8, R10 ;  /* 0x000000080c0c722b */ /* 0x001fe4000000000a */
[----:B------:R-:W0:Y:S06]  /*0580*/  LDS.128 R8, [R19+0x70] ;  /* 0x0000700013087984 */ /* 0x000e2c0000000c00 */
[----:B-1----:R-:W-:Y:S01]  /*0590*/  DFMA R12, R32, R14, R12 ;  /* 0x0000000e200c722b */ /* 0x002fe2000000000c */
[----:B------:R-:W1:Y:S01]  /*05a0*/  LDS.64 R32, [R17+0x780] ;  /* 0x0007800011207984 */ /* 0x000e620000000a00 */
[----:B------:R-:W-:Y:S06]  /*05b0*/  BAR.SYNC.DEFER_BLOCKING 0x0 ;  /* 0x0000000000007b1d */ /* 0x000fec0000010000 */
[----:B------:R-:W2:Y:S04]  /*05c0*/  LDG.E.64 R14, desc[UR8][R28.64+0x80] ;  /* 0x000080081c0e7981 */ /* 0x000ea8000c1e1b00 */
[----:B------:R-:W3:Y:S01]  /*05d0*/  LDG.E.64 R36, desc[UR8][R36.64] ;  /* 0x0000000824247981 */ /* 0x000ee2000c1e1b00 */
[----:B0-----:R-:W-:-:S08]  /*05e0*/  DFMA R34, R8, R34, R12 ;  /* 0x000000220822722b */ /* 0x001fd0000000000c */
[----:B-1----:R-:W-:Y:S01]  /*05f0*/  DFMA R10, R32, R10, R34 ;  /* 0x0000000a200a722b */ /* 0x002fe20000000022 */
[----:B--2---:R-:W-:Y:S04]  /*0600*/  STS.64 [R18], R14 ;  /* 0x0000000e12007388 */ /* 0x004fe80000000a00 */
[----:B---3--:R-:W-:Y:S01]  /*0610*/  STS.64 [R16], R36 ;  /* 0x0000002410007388 */ /* 0x008fe20000000a00 */
[----:B------:R-:W-:Y:S06]  /*0620*/  BAR.SYNC.DEFER_BLOCKING 0x0 ;  /* 0x0000000000007b1d */ /* 0x000fec0000010000 */
[----:B------:R-:W-:Y:S04]  /*0630*/  LDS.64 R8, [R17] ;  /* 0x0000000011087984 */ /* 0x000fe80000000a00 */
[----:B------:R-:W0:Y:S04]  /*0640*/  LDS.128 R12, [R19] ;  /* 0x00000000130c7984 */ /* 0x000e280000000c00 */
        /* <DEDUP_REMOVED lines=48> */
[----:B------:R-:W-:Y:S04]  /*0950*/  LDS.64 R34, [R17+0x100] ;  /* 0x0001000011227984 */ /* 0x000fe80000000a00 */
        /* <DEDUP_REMOVED lines=29> */
[----:B------:R-:W-:Y:S07]  /*0b30*/  LDS.64 R32, [R17+0x780] ;  /* 0x0007800011207984 */ /* 0x000fee0000000a00 */
[----:B0-----:R-:W-:Y:S01]  /*0b40*/  DFMA R8, R12, R8, R10 ;  /* 0x000000080c08722b */ /* 0x001fe2000000000a */
[----:B------:R-:W-:-:S02]  /*0b50*/  IMAD.WIDE R12, R26, 0x8, R30 ;  /* 0x000000081a0c7825 */ /* 0x000fc400078e021e */
[----:B------:R-:W-:Y:S05]  /*0b60*/  LDS.64 R30, [R17+0x700] ;  /* 0x00070000111e7984 */ /* 0x000fea0000000a00 */
[----:B------:R-:W-:Y:S02]  /*0b70*/  DFMA R36, R36, R14, R8 ;  /* 0x0000000e2424722b */ /* 0x000fe40000000008 */
[----:B------:R-:W0:Y:S01]  /*0b80*/  LDS.128 R8, [R19+0x70] ;  /* 0x0000700013087984 */ /* 0x000e220000000c00 */
[----:B------:R-:W-:Y:S06]  /*0b90*/  BAR.SYNC.DEFER_BLOCKING 0x0 ;  /* 0x0000000000007b1d */ /* 0x000fec0000010000 */
[----:B------:R-:W2:Y:S04]  /*0ba0*/  LDG.E.64 R28, desc[UR8][R28.64+0x180] ;  /* 0x000180081c1c7981 */ /* 0x000ea8000c1e1b00 */
[----:B------:R-:W3:Y:S01]  /*0bb0*/  LDG.E.64 R12, desc[UR8][R12.64] ;  /* 0x000000080c0c7981 */ /* 0x000ee2000c1e1b00 */
[----:B0-----:R-:W-:-:S08]  /*0bc0*/  DFMA R36, R8, R30, R36 ;  /* 0x0000001e0824722b */ /* 0x001fd00000000024 */
[----:B------:R-:W-:Y:S01]  /*0bd0*/  DFMA R36, R32, R10, R36 ;  /* 0x0000000a2024722b */ /* 0x000fe20000000024 */
[----:B------:R-:W-:-:S05]  /*0be0*/  VIADD R21, R21, 0x4 ;  /* 0x0000000415157836 */ /* 0x000fca0000000000 */
[----:B------:R-:W-:Y:S01]  /*0bf0*/  ISETP.NE.AND P0, PT, R21, RZ, PT ;  /* 0x000000ff1500720c */ /* 0x000fe20003f05270 */
[----:B------:R-:W-:Y:S01]  /*0c00*/  IMAD R26, R3, 0x40, R26 ;  /* 0x00000040031a7824 */ /* 0x000fe200078e021a */
[----:B------:R-:W-:Y:S01]  /*0c10*/  IADD3 R23, PT, PT, R23, 0x40, RZ ;  /* 0x0000004017177810 */ /* 0x000fe20007ffe0ff */
[C---:B------:R-:W-:Y:S01]  /*0c20*/  IMAD R22, R3.reuse, 0x40, R22 ;  /* 0x0000004003167824 */ /* 0x040fe200078e0216 */
[C---:B------:R-:W-:Y:S02]  /*0c30*/  LEA R24, R3.reuse, R24, 0x6 ;  /* 0x0000001803187211 */ /* 0x040fe400078e30ff */
[----:B------:R-:W-:Y:S01]  /*0c40*/  LEA R20, R3, R20, 0x6 ;  /* 0x0000001403147211 */ /* 0x000fe200078e30ff */
[----:B--2---:R-:W-:Y:S04]  /*0c50*/  STS.64 [R18], R28 ;  /* 0x0000001c12007388 */ /* 0x004fe80000000a00 */
[----:B---3--:R-:W-:Y:S01]  /*0c60*/  STS.64 [R16], R12 ;  /* 0x0000000c10007388 */ /* 0x008fe20000000a00 */
[----:B------:R-:W-:Y:S06]  /*0c70*/  BAR.SYNC.DEFER_BLOCKING 0x0 ;  /* 0x0000000000007b1d */ /* 0x000fec0000010000 */
[----:B------:R-:W-:Y:S04]  /*0c80*/  LDS.64 R34, [R17] ;  /* 0x0000000011227984 */ /* 0x000fe80000000a00 */
[----:B------:R-:W0:Y:S04]  /*0c90*/  LDS.128 R12, [R19] ;  /* 0x00000000130c7984 */ /* 0x000e280000000c00 */
[----:B------:R-:W1:Y:S04]  /*0ca0*/  LDS.64 R30, [R17+0x80] ;  /* 0x00008000111e7984 */ /* 0x000e680000000a00 */
[----:B------:R-:W-:Y:S04]  /*0cb0*/  LDS.64 R32, [R17+0x100] ;  /* 0x0001000011207984 */ /* 0x000fe80000000a00 */
[----:B------:R-:W2:Y:S04]  /*0cc0*/  LDS.128 R8, [R19+0x10] ;  /* 0x0000100013087984 */ /* 0x000ea80000000c00 */
[----:B------:R-:W3:Y:S01]  /*0cd0*/  LDS.64 R28, [R17+0x180] ;  /* 0x00018000111c7984 */ /* 0x000ee20000000a00 */
[----:B0-----:R-:W-:-:S08]  /*0ce0*/  DFMA R34, R12, R34, R36 ;  /* 0x000000220c22722b */ /* 0x001fd00000000024 */
[----:B-1----:R-:W-:Y:S01]  /*0cf0*/  DFMA R34, R30, R14, R34 ;  /* 0x0000000e1e22722b */ /* 0x002fe20000000022 */
[----:B------:R-:W-:Y:S04]  /*0d00*/  LDS.64 R30, [R17+0x200] ;  /* 0x00020000111e7984 */ /* 0x000fe80000000a00 */
[----:B------:R-:W0:Y:S03]  /*0d10*/  LDS.128 R12, [R19+0x20] ;  /* 0x00002000130c7984 */ /* 0x000e260000000c00 */
[----:B--2---:R-:W-:Y:S01]  /*0d20*/  DFMA R34, R8, R32, R34 ;  /* 0x000000200822722b */ /* 0x004fe20000000022 */
[----:B------:R-:W1:Y:S07]  /*0d30*/  LDS.64 R32, [R17+0x280] ;  /* 0x0002800011207984 */ /* 0x000e6e0000000a00 */
[----:B---3--:R-:W-:Y:S01]  /*0d40*/  DFMA R34, R28, R10, R34 ;  /* 0x0000000a1c22722b */ /* 0x008fe20000000022 */
[----:B------:R-:W-:Y:S04]  /*0d50*/  LDS.64 R28, [R17+0x300] ;  /* 0x00030000111c7984 */ /* 0x000fe80000000a00 */
[----:B------:R-:W2:Y:S03]  /*0d60*/  LDS.128 R8, [R19+0x30] ;  /* 0x0000300013087984 */ /* 0x000ea60000000c00 */
[----:B0-----:R-:W-:Y:S01]  /*0d70*/  DFMA R34, R12, R30, R34 ;  /* 0x0000001e0c22722b */ /* 0x001fe20000000022 */
[----:B------:R-:W0:Y:S07]  /*0d80*/  LDS.64 R30, [R17+0x380] ;  /* 0x00038000111e7984 */ /* 0x000e2e0000000a00 */
[----:B-1----:R-:W-:Y:S01]  /*0d90*/  DFMA R34, R32, R14, R34 ;  /* 0x0000000e2022722b */ /* 0x002fe20000000022 */
[----:B------:R-:W-:Y:S04]  /*0da0*/  LDS.64 R32, [R17+0x400] ;  /* 0x0004000011207984 */ /* 0x000fe80000000a00 */
[----:B------:R-:W1:Y:S03]  /*0db0*/  LDS.128 R12, [R19+0x40] ;  /* 0x00004000130c7984 */ /* 0x000e660000000c00 */
[----:B--2---:R-:W-:Y:S01]  /*0dc0*/  DFMA R34, R8, R28, R34 ;  /* 0x0000001c0822722b */ /* 0x004fe20000000022 */
[----:B------:R-:W2:Y:S07]  /*0dd0*/  LDS.64 R28, [R17+0x480] ;  /* 0x00048000111c7984 */ /* 0x000eae0000000a00 */
[----:B0-----:R-:W-:Y:S01]  /*0de0*/  DFMA R34, R30, R10, R34 ;  /* 0x0000000a1e22722b */ /* 0x001fe20000000022 */
[----:B------:R-:W-:Y:S04]  /*0df0*/  LDS.64 R30, [R17+0x500] ;  /* 0x00050000111e7984 */ /* 0x000fe80000000a00 */
[----:B------:R-:W0:Y:S03]  /*0e00*/  LDS.128 R8, [R19+0x50] ;  /* 0x0000500013087984 */ /* 0x000e260000000c00 */
[----:B-1----:R-:W-:Y:S01]  /*0e10*/  DFMA R34, R12, R32, R34 ;  /* 0x000000200c22722b */ /* 0x002fe20000000022 */
[----:B------:R-:W1:Y:S07]  /*0e20*/  LDS.64 R32, [R17+0x580] ;  /* 0x0005800011207984 */ /* 0x000e6e0000000a00 */
[----:B--2---:R-:W-:Y:S01]  /*0e30*/  DFMA R34, R28, R14, R34 ;  /* 0x0000000e1c22722b */ /* 0x004fe20000000022 */
        /* <DEDUP_REMOVED lines=9> */
[----:B0-----:R-:W-:-:S08]  /*0ed0*/  DFMA R14, R30, R14, R28 ;  /* 0x0000000e1e0e722b */ /* 0x001fd0000000001c */
[----:B-1----:R-:W-:-:S08]  /*0ee0*/  DFMA R32, R8, R32, R14 ;  /* 0x000000200820722b */ /* 0x002fd0000000000e */
[----:B--2---:R-:W-:Y:S01]  /*0ef0*/  DFMA R32, R12, R10, R32 ;  /* 0x0000000a0c20722b */ /* 0x004fe20000000020 */
[----:B------:R-:W-:Y:S06]  /*0f00*/  BAR.SYNC.DEFER_BLOCKING 0x0 ;  /* 0x0000000000007b1d */ /* 0x000fec0000010000 */
[----:B------:R-:W-:Y:S05]  /*0f10*/  @P0 BRA `(.L_x_5) ;  /* 0xfffffff000e40947 */ /* 0x000fea000383ffff */
.L_x_4:
[----:B------:R-:W-:-:S13]  /*0f20*/  LOP3.LUT P0, R8, R25, 0x3, RZ, 0xc0, !PT ;  /* 0x0000000319087812 */ /* 0x000fda000780c0ff */
[----:B------:R-:W-:Y:S05]  /*0f30*/  @!P0 BRA `(.L_x_3) ;  /* 0x0000000800dc8947 */ /* 0x000fea0003800000 */
[----:B------:R-:W-:Y:S02]  /*0f40*/  ISETP.NE.AND P0, PT, R8, 0x1, PT ;  /* 0x000000010800780c */ /* 0x000fe40003f05270 */
[----:B------:R-:W-:-:S04]  /*0f50*/  LOP3.LUT R25, R25, 0x1, RZ, 0xc0, !PT ;  /* 0x0000000119197812 */ /* 0x000fc800078ec0ff */
[----:B------:R-:W-:-:S07]  /*0f60*/  ISETP.NE.U32.AND P1, PT, R25, 0x1, PT ;  /* 0x000000011900780c */ /* 0x000fce0003f25070 */
[----:B------:R-:W-:Y:S06]  /*0f70*/  @!P0 BRA `(.L_x_6) ;  /* 0x0000000400c88947 */ /* 0x000fec0003800000 */
[----:B------:R-:W0:Y:S01]  /*0f80*/  LDC R9, c[0x0][0x360] ;  /* 0x0000d800ff097b82 */ /* 0x000e220000000800 */
[----:B------:R-:W-:-:S07]  /*0f90*/  LEA R25, R5, R0, 0x4 ;  /* 0x0000000005197211 */ /* 0x000fce00078e20ff */
[----:B------:R-:W1:Y:S08]  /*0fa0*/  LDC.64 R26, c[0x0][0x380] ;  /* 0x0000e000ff1a7b82 */ /* 0x000e700000000a00 */
[----:B------:R-:W2:Y:S01]  /*0fb0*/  LDC.64 R28, c[0x0][0x388] ;  /* 0x0000e200ff1c7b82 */ /* 0x000ea20000000a00 */
[----:B0-----:R-:W-:Y:S02]  /*0fc0*/  IMAD R24, R9, UR7, R2 ;  /* 0x0000000709187c24 */ /* 0x001fe4000f8e0202 */
[----:B------:R-:W-:-:S02]  /*0fd0*/  IMAD R9, R5, 0x10, R4 ;  /* 0x0000001005097824 */ /* 0x000fc400078e0204 */
[----:B------:R-:W-:Y:S02]  /*0fe0*/  IMAD R11, R25, R3, R24 ;  /* 0x00000003190b7224 */ /* 0x000fe400078e0218 */
[----:B-1----:R-:W-:-:S05]  /*0ff0*/  IMAD.WIDE R26, R9, 0x8, R26 ;  /* 0x00000008091a7825 */ /* 0x002fca00078e021a */
[----:B------:R-:W3:Y:S01]  /*1000*/  LDG.E.64 R34, desc[UR8][R26.64] ;  /* 0x000000081a227981 */ /* 0x000ee2000c1e1b00 */
[----:B--2---:R-:W-:-:S05]  /*1010*/  IMAD.WIDE R8, R11, 0x8, R28 ;  /* 0x000000080b087825 */ /* 0x004fca00078e021c */
[----:B------:R-:W2:Y:S01]  /*1020*/  LDG.E.64 R36, desc[UR8][R8.64] ;  /* 0x0000000808247981 */ /* 0x000ea2000c1e1b00 */
[----:B------:R-:W0:Y:S01]  /*1030*/  S2UR UR5, SR_CgaCtaId ;  /* 0x00000000000579c3 */ /* 0x000e220000008800 */
[----:B------:R-:W-:Y:S02]  /*1040*/  UMOV UR4, 0x400 ;  /* 0x0000040000047882 */ /* 0x000fe40000000000 */
[----:B------:R-:W-:Y:S02]  /*1050*/  UIADD3 UR6, UPT, UPT, UR4, 0x800, URZ ;  /* 0x0000080004067890 */ /* 0x000fe4000fffe0ff */
[----:B0-----:R-:W-:Y:S02]  /*1060*/  ULEA UR4, UR5, UR4, 0x18 ;  /* 0x0000000405047291 */ /* 0x001fe4000f8ec0ff */
[----:B------:R-:W-:-:S04]  /*1070*/  ULEA UR6, UR5, UR6, 0x18 ;  /* 0x0000000605067291 */ /* 0x000fc8000f8ec0ff */
[----:B------:R-:W-:Y:S02]  /*1080*/  LEA R23, R0, UR4, 0x7 ;  /* 0x0000000400177c11 */ /* 0x000fe4000f8e38ff */
[C---:B------:R-:W-:Y:S02]  /*1090*/  LEA R21, R2.reuse, UR6, 0x3 ;  /* 0x0000000602157c11 */ /* 0x040fe4000f8e18ff */
[----:B------:R-:W-:Y:S02]  /*10a0*/  LEA R22, R2, R23, 0x3 ;  /* 0x0000001702167211 */ /* 0x000fe400078e18ff */
[----:B------:R-:W-:Y:S01]  /*10b0*/  LEA R20, R0, R21, 0x7 ;  /* 0x0000001500147211 */ /* 0x000fe200078e38ff */
[----:B------:R-:W-:-:S04]  /*10c0*/  VIADD R25, R25, 0x10 ;  /* 0x0000001019197836 */ /* 0x000fc80000000000 */
[----:B------:R-:W-:Y:S01]  /*10d0*/  IMAD R25, R25, R3, R24 ;  /* 0x0000000319197224 */ /* 0x000fe200078e0218 */
[----:B---3--:R-:W-:Y:S04]  /*10e0*/  STS.64 [R22], R34 ;  /* 0x0000002216007388 */ /* 0x008fe80000000a00 */
[----:B--2---:R-:W-:Y:S01]  /*10f0*/  STS.64 [R20], R36 ;  /* 0x0000002414007388 */ /* 0x004fe20000000a00 */
[----:B------:R-:W-:Y:S06]  /*1100*/  BAR.SYNC.DEFER_BLOCKING 0x0 ;  /* 0x0000000000007b1d */ /* 0x000fec0000010000 */
[----:B------:R-:W-:Y:S04]  /*1110*/  LDS.64 R18, [R21] ;  /* 0x0000000015127984 */ /* 0x000fe80000000a00 */
[----:B------:R-:W0:Y:S04]  /*1120*/  LDS.128 R12, [R23] ;  /* 0x00000000170c7984 */ /* 0x000e280000000c00 */
[----:B------:R-:W1:Y:S04]  /*1130*/  LDS.64 R30, [R21+0x80] ;  /* 0x00008000151e7984 */ /* 0x000e680000000a00 */
[----:B------:R-:W-:Y:S04]  /*1140*/  LDS.64 R16, [R21+0x100] ;  /* 0x0001000015107984 */ /* 0x000fe80000000a00 */
[----:B------:R-:W2:Y:S04]  /*1150*/  LDS.128 R8, [R23+0x10] ;  /* 0x0000100017087984 */ /* 0x000ea80000000c00 */
[----:B------:R-:W-:Y:S01]  /*1160*/  LDS.64 R34, [R21+0x700] ;  /* 0x0007000015227984 */ /* 0x000fe20000000a00 */
[----:B0-----:R-:W-:-:S03]  /*1170*/  DFMA R32, R12, R18, R32 ;  /* 0x000000120c20722b */ /* 0x001fc60000000020 */
[----:B------:R-:W0:Y:S05]  /*1180*/  LDS.64 R18, [R21+0x180] ;  /* 0x0001800015127984 */ /* 0x000e2a0000000a00 */
        /* <DEDUP_REMOVED lines=23> */
[----:B-1----:R-:W-:-:S02]  /*1300*/  DFMA R8, R8, R30, R32 ;  /* 0x0000001e0808722b */ /* 0x002fc40000000020 */
[----:B------:R-:W1:Y:S04]  /*1310*/  LDS.64 R32, [R21+0x680] ;  /* 0x0006800015207984 */ /* 0x000e680000000a00 */
[----:B------:R-:W-:Y:S02]  /*1320*/  LDS.64 R30, [R21+0x780] ;  /* 0x00078000151e7984 */ /* 0x000fe40000000a00 */
[----:B--2---:R-:W-:Y:S01]  /*1330*/  DFMA R8, R12, R10, R8 ;  /* 0x0000000a0c08722b */ /* 0x004fe20000000008 */
[----:B------:R-:W-:-:S07]  /*1340*/  IMAD.WIDE R36, R25, 0x8, R28 ;  /* 0x0000000819247825 */ /* 0x000fce00078e021c */
[----:B0-----:R-:W-:Y:S01]  /*1350*/  DFMA R16, R16, R14, R8 ;  /* 0x0000000e1010722b */ /* 0x001fe20000000008 */
[----:B------:R-:W0:Y:S01]  /*1360*/  LDS.128 R12, [R23+0x70] ;  /* 0x00007000170c7984 */ /* 0x000e220000000c00 */
[----:B------:R-:W-:Y:S06]  /*1370*/  BAR.SYNC.DEFER_BLOCKING 0x0 ;  /* 0x0000000000007b1d */ /* 0x000fec0000010000 */
[----:B------:R1:W2:Y:S04]  /*1380*/  LDG.E.64 R8, desc[UR8][R26.64+0x80] ;  /* 0x000080081a087981 */ /* 0x0002a8000c1e1b00 */
[----:B------:R-:W3:Y:S01]  /*1390*/  LDG.E.64 R36, desc[UR8][R36.64] ;  /* 0x0000000824247981 */ /* 0x000ee2000c1e1b00 */
[----:B-1----:R-:W-:-:S08]  /*13a0*/  DFMA R26, R32, R18, R16 ;  /* 0x00000012201a722b */ /* 0x002fd00000000010 */
[----:B0-----:R-:W-:-:S08]  /*13b0*/  DFMA R34, R12, R34, R26 ;  /* 0x000000220c22722b */ /* 0x001fd0000000001a */
[----:B------:R-:W-:Y:S01]  /*13c0*/  DFMA R34, R30, R14, R34 ;  /* 0x0000000e1e22722b */ /* 0x000fe20000000022 */
[----:B------:R-:W-:Y:S01]  /*13d0*/  IADD3 R5, PT, PT, R5, 0x2, RZ ;  /* 0x0000000205057810 */ /* 0x000fe20007ffe0ff */
        /* <DEDUP_REMOVED lines=8> */
[----:B------:R-:W3:Y:S04]  /*1460*/  LDS.64 R26, [R21+0x180] ;  /* 0x00018000151a7984 */ /* 0x000ee80000000a00 */
[----:B------:R-:W-:Y:S04]  /*1470*/  LDS.64 R30, [R21+0x200] ;  /* 0x00020000151e7984 */ /* 0x000fe80000000a00 */
[----:B------:R-:W4:Y:S01]  /*1480*/  LDS.128 R12, [R23+0x20] ;  /* 0x00002000170c7984 */ /* 0x000f220000000c00 */
[----:B0-----:R-:W-:-:S03]  /*1490*/  DFMA R34, R8, R24, R34 ;  /* 0x000000180822722b */ /* 0x001fc60000000022 */
[----:B------:R-:W0:Y:S05]  /*14a0*/  LDS.64 R24, [R21+0x280] ;  /* 0x0002800015187984 */ /* 0x000e2a0000000a00 */
[----:B-1----:R-:W-:Y:S01]  /*14b0*/  DFMA R34, R28, R10, R34 ;  /* 0x0000000a1c22722b */ /* 0x002fe20000000022 */
[----:B------:R-:W-:Y:S04]  /*14c0*/  LDS.64 R28, [R21+0x300] ;  /* 0x00030000151c7984 */ /* 0x000fe80000000a00 */
[----:B------:R-:W1:Y:S03]  /*14d0*/  LDS.128 R8, [R23+0x30] ;  /* 0x0000300017087984 */ /* 0x000e660000000c00 */
[----:B--2---:R-:W-:Y:S01]  /*14e0*/  DFMA R34, R16, R32, R34 ;  /* 0x000000201022722b */ /* 0x004fe20000000022 */
[----:B------:R-:W2:Y:S07]  /*14f0*/  LDS.64 R32, [R21+0x380] ;  /* 0x0003800015207984 */ /* 0x000eae0000000a00 */
[----:B---3--:R-:W-:Y:S01]  /*1500*/  DFMA R34, R26, R18, R34 ;  /* 0x000000121a22722b */ /* 0x008fe20000000022 */
[----:B------:R-:W-:Y:S04]  /*1510*/  LDS.64 R26, [R21+0x400] ;  /* 0x00040000151a7984 */ /* 0x000fe80000000a00 */
[----:B------:R-:W3:Y:S03]  /*1520*/  LDS.128 R16, [R23+0x40] ;  /* 0x0000400017107984 */ /* 0x000ee60000000c00 */
[----:B----4-:R-:W-:Y:S01]  /*1530*/  DFMA R34, R12, R30, R34 ;  /* 0x0000001e0c22722b */ /* 0x010fe20000000022 */
[----:B------:R-:W4:Y:S07]  /*1540*/  LDS.64 R30, [R21+0x480] ;  /* 0x00048000151e7984 */ /* 0x000f2e0000000a00 */
        /* <DEDUP_REMOVED lines=8> */
[----:B---3--:R-:W-:Y:S01]  /*15d0*/  DFMA R34, R16, R26, R34 ;  /* 0x0000001a1022722b */ /* 0x008fe20000000022 */
[----:B------:R-:W3:Y:S07]  /*15e0*/  LDS.64 R26, [R21+0x680] ;  /* 0x00068000151a7984 */ /* 0x000eee0000000a00 */
[----:B----4-:R-:W-:Y:S01]  /*15f0*/  DFMA R34, R30, R18, R34 ;  /* 0x000000121e22722b */ /* 0x010fe20000000022 */
[----:B------:R-:W-:Y:S04]  /*1600*/  LDS.64 R30, [R21+0x700] ;  /* 0x00070000151e7984 */ /* 0x000fe80000000a00 */
[----:B------:R-:W4:Y:S03]  /*1610*/  LDS.128 R16, [R23+0x70] ;  /* 0x0000700017107984 */ /* 0x000f260000000c00 */
[----:B0-----:R-:W-:Y:S01]  /*1620*/  DFMA R12, R12, R24, R34 ;  /* 0x000000180c0c722b */ /* 0x001fe20000000022 */
[----:B------:R-:W0:Y:S07]  /*1630*/  LDS.64 R24, [R21+0x780] ;  /* 0x0007800015187984 */ /* 0x000e2e0000000a00 */
[----:B-1----:R-:W-:-:S08]  /*1640*/  DFMA R12, R28, R14, R12 ;  /* 0x0000000e1c0c722b */ /* 0x002fd0000000000c */
[----:B--2---:R-:W-:-:S08]  /*1650*/  DFMA R8, R8, R32, R12 ;  /* 0x000000200808722b */ /* 0x004fd0000000000c */
[----:B---3--:R-:W-:-:S08]  /*1660*/  DFMA R8, R26, R10, R8 ;  /* 0x0000000a1a08722b */ /* 0x008fd00000000008 */
[----:B----4-:R-:W-:-:S08]  /*1670*/  DFMA R8, R16, R30, R8 ;  /* 0x0000001e1008722b */ /* 0x010fd00000000008 */
[----:B0-----:R-:W-:Y:S01]  /*1680*/  DFMA R32, R24, R18, R8 ;  /* 0x000000121820722b */ /* 0x001fe20000000008 */
[----:B------:R-:W-:Y:S10]  /*1690*/  BAR.SYNC.DEFER_BLOCKING 0x0 ;  /* 0x0000000000007b1d */ /* 0x000ff40000010000 */
.L_x_6:
[----:B------:R-:W-:Y:S05]  /*16a0*/  @P1 BRA `(.L_x_3) ;  /* 0x0000000400001947 */ /* 0x000fea0003800000 */
[----:B------:R-:W0:Y:S01]  /*16b0*/  LDC R13, c[0x0][0x360] ;  /* 0x0000d800ff0d7b82 */ /* 0x000e220000000800 */
[C---:B------:R-:W-:Y:S01]  /*16c0*/  LEA R12, R5.reuse, R0, 0x4 ;  /* 0x00000000050c7211 */ /* 0x040fe200078e20ff */
[----:B------:R-:W-:-:S06]  /*16d0*/  IMAD R5, R5, 0x10, R4 ;  /* 0x0000001005057824 */ /* 0x000fcc00078e0204 */
[----:B------:R-:W1:Y:S08]  /*16e0*/  LDC.64 R8, c[0x0][0x380] ;  /* 0x0000e000ff087b82 */ /* 0x000e700000000a00 */
[----:B------:R-:W2:Y:S01]  /*16f0*/  LDC.64 R10, c[0x0][0x388] ;  /* 0x0000e200ff0a7b82 */ /* 0x000ea20000000a00 */
[----:B0-----:R-:W-:-:S04]  /*1700*/  IMAD R13, R13, UR7, R2 ;  /* 0x000000070d0d7c24 */ /* 0x001fc8000f8e0202 */
        /* <DEDUP_REMOVED lines=13> */
[----:B------:R-:W-:-:S03]  /*17e0*/  LEA R0, R0, R5, 0x7 ;  /* 0x0000000500007211 */ /* 0x000fc600078e38ff */
        /* <DEDUP_REMOVED lines=10> */
[----:B------:R-:W4:Y:S04]  /*1890*/  LDS.128 R16, [R21+0x20] ;  /* 0x0000200015107984 */ /* 0x000f280000000c00 */
[----:B------:R-:W5:Y:S01]  /*18a0*/  LDS.64 R30, [R5+0x280] ;  /* 0x00028000051e7984 */ /* 0x000f620000000a00 */
        /* <DEDUP_REMOVED lines=9> */
[----:B----4-:R-:W-:Y:S01]  /*1940*/  DFMA R16, R16, R22, R32 ;  /* 0x000000161010722b */ /* 0x010fe20000000020 */
[----:B------:R-:W3:Y:S07]  /*1950*/  LDS.64 R22, [R5+0x480] ;  /* 0x0004800005167984 */ /* 0x000eee0000000a00 */
[----:B-----5:R-:W-:Y:S01]  /*1960*/  DFMA R32, R30, R18, R16 ;  /* 0x000000121e20722b */ /* 0x020fe20000000010 */
[----:B------:R-:W-:Y:S04]  /*1970*/  LDS.64 R30, [R5+0x500] ;  /* 0x00050000051e7984 */ /* 0x000fe80000000a00 */
[----:B------:R-:W4:Y:S03]  /*1980*/  LDS.128 R16, [R21+0x50] ;  /* 0x0000500015107984 */ /* 0x000f260000000c00 */
[----:B0-----:R-:W-:Y:S01]  /*1990*/  DFMA R8, R8, R24, R32 ;  /* 0x000000180808722b */ /* 0x001fe20000000020 */
[----:B------:R-:W0:Y:S07]  /*19a0*/  LDS.64 R24, [R5+0x580] ;  /* 0x0005800005187984 */ /* 0x000e2e0000000a00 */
        /* <DEDUP_REMOVED lines=8> */
[----:B----4-:R-:W-:-:S02]  /*1a30*/  DFMA R16, R16, R30, R32 ;  /* 0x0000001e1010722b */ /* 0x010fc40000000020 */
[----:B------:R-:W4:Y:S06]  /*1a40*/  LDS.64 R32, [R5+0x780] ;  /* 0x0007800005207984 */ /* 0x000f2c0000000a00 */
[----:B0-----:R-:W-:-:S08]  /*1a50*/  DFMA R16, R24, R18, R16 ;  /* 0x000000121810722b */ /* 0x001fd00000000010 */
[----:B-1----:R-:W-:-:S08]  /*1a60*/  DFMA R8, R8, R28, R16 ;  /* 0x0000001c0808722b */ /* 0x002fd00000000010 */
[----:B--2---:R-:W-:-:S08]  /*1a70*/  DFMA R8, R26, R10, R8 ;  /* 0x0000000a1a08722b */ /* 0x004fd00000000008 */
[----:B---3--:R-:W-:-:S08]  /*1a80*/  DFMA R8, R12, R22, R8 ;  /* 0x000000160c08722b */ /* 0x008fd00000000008 */
[----:B----4-:R-:W-:Y:S01]  /*1a90*/  DFMA R32, R32, R14, R8 ;  /* 0x0000000e2020722b */ /* 0x010fe20000000008 */
[----:B------:R-:W-:Y:S10]  /*1aa0*/  BAR.SYNC.DEFER_BLOCKING 0x0 ;  /* 0x0000000000007b1d */ /* 0x000ff40000010000 */
.L_x_3:
[----:B------:R-:W0:Y:S01]  /*1ab0*/  LDC.64 R4, c[0x0][0x390] ;  /* 0x0000e400ff047b82 */ /* 0x000e220000000a00 */
[----:B------:R-:W-:-:S04]  /*1ac0*/  IMAD R3, R7, R3, R6 ;  /* 0x0000000307037224 */ /* 0x000fc800078e0206 */
[----:B0-----:R-:W-:-:S05]  /*1ad0*/  IMAD.WIDE R2, R3, 0x8, R4 ;  /* 0x0000000803027825 */ /* 0x001fca00078e0204 */
[----:B------:R-:W-:Y:S01]  /*1ae0*/  STG.E.64 desc[UR8][R2.64], R32 ;  /* 0x0000002002007986 */ /* 0x000fe2000c101b08 */
[----:B------:R-:W-:Y:S05]  /*1af0*/  EXIT ;  /* 0x000000000000794d */ /* 0x000fea0003800000 */
.L_x_7:
        /* <DEDUP_REMOVED lines=16> */
.L_x_19:


//--------------------- .text._Z7KernelBPdS_S_i   --------------------------
	.section	.text._Z7KernelBPdS_S_i,"ax",@progbits
	.align	128
        .global         _Z7KernelBPdS_S_i
        .type           _Z7KernelBPdS_S_i,@function
        .size           _Z7KernelBPdS_S_i,(.L_x_20 - _Z7KernelBPdS_S_i)
        .other          _Z7KernelBPdS_S_i,@"STO_CUDA_ENTRY STV_DEFAULT"
_Z7KernelBPdS_S_i:
.text._Z7KernelBPdS_S_i:
        /* <DEDUP_REMOVED lines=16> */
[----:B------:R-:W0:Y:S01]  /*0100*/  S2UR UR6, SR_CgaCtaId ;  /* 0x00000000000679c3 */ /* 0x000e220000008800 */
[----:B------:R-:W-:Y:S01]  /*0110*/  SHF.R.S32.HI R25, RZ, 0x3, R3 ;  /* 0x00000003ff197819 */ /* 0x000fe20000011403 */
[----:B------:R-:W-:Y:S01]  /*0120*/  UMOV UR4, 0x400 ;  /* 0x0000040000047882 */ /* 0x000fe20000000000 */
[----:B------:R-:W-:Y:S01]  /*0130*/  HFMA2 R4, -RZ, RZ, 0, 0 ;  /* 0x00000000ff047431 */ /* 0x000fe200000001ff */
[----:B------:R-:W-:Y:S01]  /*0140*/  UIADD3 UR5, UPT, UPT, UR4, 0x200, URZ ;  /* 0x0000020004057890 */ /* 0x000fe2000fffe0ff */
[----:B------:R-:W-:Y:S01]  /*0150*/  IADD3 R3, PT, PT, R25, -0x1, RZ ;  /* 0xffffffff19037810 */ /* 0x000fe20007ffe0ff */
[----:B------:R-:W-:Y:S01]  /*0160*/  IMAD R20, R22, R2, R5 ;  /* 0x0000000216147224 */ /* 0x000fe200078e0205 */
[----:B------:R-:W-:Y:S02]  /*0170*/  CS2R R30, SRZ ;  /* 0x00000000001e7805 */ /* 0x000fe4000001ff00 */
[----:B------:R-:W-:Y:S01]  /*0180*/  ISETP.GE.U32.AND P0, PT, R3, 0x3, PT ;  /* 0x000000030300780c */ /* 0x000fe20003f06070 */
[----:B0-----:R-:W-:-:S02]  /*0190*/  ULEA UR4, UR6, UR4, 0x18 ;  /* 0x0000000406047291 */ /* 0x001fc4000f8ec0ff */
[----:B------:R-:W-:-:S04]  /*01a0*/  ULEA UR5, UR6, UR5, 0x18 ;  /* 0x0000000506057291 */ /* 0x000fc8000f8ec0ff */
[----:B------:R-:W-:Y:S02]  /*01b0*/  LEA R7, R0, UR4, 0x6 ;  /* 0x0000000400077c11 */ /* 0x000fe4000f8e30ff */
[----:B------:R-:W-:-:S03]  /*01c0*/  LEA R3, R5, UR5, 0x3 ;  /* 0x0000000505037c11 */ /* 0x000fc6000f8e18ff */
[----:B------:R-:W-:Y:S01]  /*01d0*/  IMAD R5, R5, 0x8, R7 ;  /* 0x0000000805057824 */ /* 0x000fe200078e0207 */
[----:B------:R-:W-:Y:S01]  /*01e0*/  LEA R6, R0, R3, 0x6 ;  /* 0x0000000300067211 */ /* 0x000fe200078e30ff */
[----:B------:R-:W-:Y:S06]  /*01f0*/  @!P0 BRA `(.L_x_9) ;  /* 0x0000000800088947 */ /* 0x000fec0003800000 */
[C---:B------:R-:W-:Y:S01]  /*0200*/  IADD3 R19, PT, PT, R0.reuse, 0x10, RZ ;  /* 0x0000001000137810 */ /* 0x040fe20007ffe0ff */
[C---:B------:R-:W-:Y:S01]  /*0210*/  VIADD R23, R0.reuse, 0x18 ;  /* 0x0000001800177836 */ /* 0x040fe20000000000 */
[----:B------:R-:W-:Y:S01]  /*0220*/  LOP3.LUT R4, R25, 0xffffffc, RZ, 0xc0, !PT ;  /* 0x0ffffffc19047812 */ /* 0x000fe200078ec0ff */
[C---:B------:R-:W-:Y:S01]  /*0230*/  VIADD R18, R0.reuse, 0x8 ;  /* 0x0000000800127836 */ /* 0x040fe20000000000 */
[----:B------:R-:W-:Y:S01]  /*0240*/  MOV R16, R20 ;  /* 0x0000001400107202 */ /* 0x000fe20000000f00 */
[-CC-:B------:R-:W-:Y:S01]  /*0250*/  IMAD R17, R0, R2.reuse, R21.reuse ;  /* 0x0000000200117224 */ /* 0x180fe200078e0215 */
[----:B------:R-:W-:Y:S01]  /*0260*/  CS2R R30, SRZ ;  /* 0x00000000001e7805 */ /* 0x000fe2000001ff00 */
[-CC-:B------:R-:W-:Y:S01]  /*0270*/  IMAD R23, R23, R2.reuse, R21.reuse ;  /* 0x0000000217177224 */ /* 0x180fe200078e0215 */
[----:B------:R-:W-:Y:S01]  /*0280*/  IADD3 R24, PT, PT, -R4, RZ, RZ ;  /* 0x000000ff04187210 */ /* 0x000fe20007ffe1ff */
[-CC-:B------:R-:W-:Y:S02]  /*0290*/  IMAD R19, R19, R2.reuse, R21.reuse ;  /* 0x0000000213137224 */ /* 0x180fe400078e0215 */
[----:B------:R-:W-:-:S07]  /*02a0*/  IMAD R18, R18, R2, R21 ;  /* 0x0000000212127224 */ /* 0x000fce00078e0215 */
.L_x_10:
        /* <DEDUP_REMOVED lines=20> */
[----:B-1----:R-:W-:-:S02]  /*03f0*/  DFMA R10, R30, R10, R32 ;  /* 0x0000000a1e0a722b */ /* 0x002fc40000000020 */
[----:B------:R-:W1:Y:S04]  /*0400*/  LDS.64 R32, [R3+0x140] ;  /* 0x0001400003207984 */ /* 0x000e680000000a00 */
[----:B------:R-:W-:Y:S02]  /*0410*/  LDS.64 R30, [R3+0x1c0] ;  /* 0x0001c000031e7984 */ /* 0x000fe40000000a00 */
[----:B0-----:R-:W-:Y:S02]  /*0420*/  DFMA R12, R12, R8, R10 ;  /* 0x000000080c0c722b */ /* 0x001fe4000000000a */
[----:B------:R-:W-:Y:S06]  /*0430*/  LDS.64 R8, [R3+0x180] ;  /* 0x0001800003087984 */ /* 0x000fec0000000a00 */
[----:B-1----:R-:W-:-:S02]  /*0440*/  DFMA R32, R32, R14, R12 ;  /* 0x0000000e2020722b */ /* 0x002fc4000000000c */
[----:B------:R-:W0:Y:S01]  /*0450*/  LDS.128 R12, [R7+0x30] ;  /* 0x00003000070c7984 */ /* 0x000e220000000c00 */
[----:B------:R-:W-:Y:S06]  /*0460*/  BAR.SYNC.DEFER_BLOCKING 0x0 ;  /* 0x0000000000007b1d */ /* 0x000fec0000010000 */
[----:B------:R-:W2:Y:S04]  /*0470*/  LDG.E.64 R10, desc[UR8][R26.64+0x40] ;  /* 0x000040081a0a7981 */ /* 0x000ea8000c1e1b00 */
[----:B--2---:R1:W-:Y:S02]  /*0480*/  STS.64 [R5], R10 ;  /* 0x0000000a05007388 */ /* 0x0043e40000000a00 */
[----:B-1----:R-:W-:-:S06]  /*0490*/  IMAD.WIDE R10, R18, 0x8, R28 ;  /* 0x00000008120a7825 */ /* 0x002fcc00078e021c */
[----:B------:R-:W2:Y:S01]  /*04a0*/  LDG.E.64 R10, desc[UR8][R10.64] ;  /* 0x000000080a0a7981 */ /* 0x000ea2000c1e1b00 */
[----:B0-----:R-:W-:-:S08]  /*04b0*/  DFMA R32, R12, R8, R32 ;  /* 0x000000080c20722b */ /* 0x001fd00000000020 */
[----:B------:R-:W-:Y:S01]  /*04c0*/  DFMA R14, R30, R14, R32 ;  /* 0x0000000e1e0e722b */ /* 0x000fe20000000020 */
[----:B--2---:R-:W-:Y:S01]  /*04d0*/  STS.64 [R6], R10 ;  /* 0x0000000a06007388 */ /* 0x004fe20000000a00 */
        /* <DEDUP_REMOVED lines=41> */
[----:B------:R-:W-:Y:S06]  /*0770*/  LDS.64 R32, [R3+0x180] ;  /* 0x0001800003207984 */ /* 0x000fec0000000a00 */
[----:B0-----:R-:W-:Y:S01]  /*0780*/  DFMA R8, R8, R12, R14 ;  /* 0x0000000c0808722b */ /* 0x001fe2000000000e */
[----:B------:R-:W-:Y:S02]  /*0790*/  IMAD.WIDE R12, R23, 0x8, R28 ;  /* 0x00000008170c7825 */ /* 0x000fe400078e021c */
[----:B------:R-:W-:Y:S05]  /*07a0*/  LDS.64 R28, [R3+0x1c0] ;  /* 0x0001c000031c7984 */ /* 0x000fea0000000a00 */
[----:B------:R-:W-:-:S02]  /*07b0*/  DFMA R34, R34, R10, R8 ;  /* 0x0000000a2222722b */ /* 0x000fc40000000008 */
        /* <DEDUP_REMOVED lines=9> */
[----:B------:R-:W-:Y:S02]  /*0850*/  IADD3 R16, PT, PT, R16, 0x20, RZ ;  /* 0x0000002010107810 */ /* 0x000fe40007ffe0ff */
[C---:B------:R-:W-:Y:S02]  /*0860*/  LEA R23, R2.reuse, R23, 0x5 ;  /* 0x0000001702177211 */ /* 0x040fe400078e28ff */
        /* <DEDUP_REMOVED lines=9> */
[----:B------:R-:W2:Y:S01]  /*0900*/  LDS.128 R8, [R7+0x10] ;  /* 0x0000100007087984 */ /* 0x000ea20000000c00 */
        /* <DEDUP_REMOVED lines=12> */
[----:B--2---:R-:W-:-:S08]  /*09d0*/  DFMA R14, R28, R14, R26 ;  /* 0x0000000e1c0e722b */ /* 0x004fd0000000001a */
[----:B0-----:R-:W-:-:S08]  /*09e0*/  DFMA R30, R8, R30, R14 ;  /* 0x0000001e081e722b */ /* 0x001fd0000000000e */
[----:B-1----:R-:W-:Y:S01]  /*09f0*/  DFMA R30, R12, R10, R30 ;  /* 0x0000000a0c1e722b */ /* 0x002fe2000000001e */
[----:B------:R-:W-:Y:S06]  /*0a00*/  BAR.SYNC.DEFER_BLOCKING 0x0 ;  /* 0x0000000000007b1d */ /* 0x000fec0000010000 */
[----:B------:R-:W-:Y:S05]  /*0a10*/  @P0 BRA `(.L_x_10) ;  /* 0xfffffff800240947 */ /* 0x000fea000383ffff */
.L_x_9:
[----:B------:R-:W-:-:S13]  /*0a20*/  LOP3.LUT P0, R8, R25, 0x3, RZ, 0xc0, !PT ;  /* 0x0000000319087812 */ /* 0x000fda000780c0ff */
[----:B------:R-:W-:Y:S05]  /*0a30*/  @!P0 BRA `(.L_x_8) ;  /* 0x0000000400948947 */ /* 0x000fea0003800000 */
[----:B------:R-:W-:Y:S02]  /*0a40*/  ISETP.NE.AND P0, PT, R8, 0x1, PT ;  /* 0x000000010800780c */ /* 0x000fe40003f05270 */
[----:B------:R-:W-:-:S04]  /*0a50*/  LOP3.LUT R25, R25, 0x1, RZ, 0xc0, !PT ;  /* 0x0000000119197812 */ /* 0x000fc800078ec0ff */
[----:B------:R-:W-:-:S07]  /*0a60*/  ISETP.NE.U32.AND P1, PT, R25, 0x1, PT ;  /* 0x000000011900780c */ /* 0x000fce0003f25070 */
[----:B------:R-:W-:Y:S06]  /*0a70*/  @!P0 BRA `(.L_x_11) ;  /* 0x0000000000fc8947 */ /* 0x000fec0003800000 */
[----:B------:R-:W0:Y:S01]  /*0a80*/  LDC.64 R24, c[0x0][0x380] ;  /* 0x0000e000ff187b82 */ /* 0x000e220000000a00 */
[C---:B------:R-:W-:Y:S01]  /*0a90*/  IMAD R23, R4.reuse, 0x8, R0 ;  /* 0x0000000804177824 */ /* 0x040fe200078e0200 */
[----:B------:R-:W-:-:S03]  /*0aa0*/  LEA R9, R4, R20, 0x3 ;  /* 0x0000001404097211 */ /* 0x000fc600078e18ff */
[----:B------:R-:W-:-:S03]  /*0ab0*/  IMAD R35, R23, R2, R21 ;  /* 0x0000000217237224 */ /* 0x000fc600078e0215 */
[----:B------:R-:W1:Y:S01]  /*0ac0*/  LDC.64 R16, c[0x0][0x388] ;  /* 0x0000e200ff107b82 */ /* 0x000e620000000a00 */
[----:B0-----:R-:W-:-:S05]  /*0ad0*/  IMAD.WIDE R24, R9, 0x8, R24 ;  /* 0x0000000809187825 */ /* 0x001fca00078e0218 */
[----:B------:R-:W2:Y:S01]  /*0ae0*/  LDG.E.64 R32, desc[UR8][R24.64] ;  /* 0x0000000818207981 */ /* 0x000ea2000c1e1b00 */
[----:B-1----:R-:W-:-:S06]  /*0af0*/  IMAD.WIDE R34, R35, 0x8, R16 ;  /* 0x0000000823227825 */ /* 0x002fcc00078e0210 */
[----:B------:R-:W3:Y:S01]  /*0b00*/  LDG.E.64 R34, desc[UR8][R34.64] ;  /* 0x0000000822227981 */ /* 0x000ee2000c1e1b00 */
[----:B------:R-:W-:-:S03]  /*0b10*/  IADD3 R23, PT, PT, R23, 0x8, RZ ;  /* 0x0000000817177810 */ /* 0x000fc60007ffe0ff */
        /* <DEDUP_REMOVED lines=10> */
[----:B------:R-:W-:Y:S01]  /*0bc0*/  LDS.64 R32, [R3+0x1c0] ;  /* 0x0001c00003207984 */ /* 0x000fe20000000a00 */
[----:B0-----:R-:W-:-:S03]  /*0bd0*/  DFMA R8, R8, R28, R30 ;  /* 0x0000001c0808722b */ /* 0x001fc6000000001e */
[----:B------:R-:W-:Y:S04]  /*0be0*/  LDS.64 R30, [R3+0x100] ;  /* 0x00010000031e7984 */ /* 0x000fe80000000a00 */
[----:B------:R-:W-:Y:S01]  /*0bf0*/  LDS.64 R28, [R3+0x180] ;  /* 0x00018000031c7984 */ /* 0x000fe20000000a00 */
[----:B-1----:R-:W-:-:S08]  /*0c00*/  DFMA R8, R26, R10, R8 ;  /* 0x0000000a1a08722b */ /* 0x002fd00000000008 */
[----:B--2---:R-:W-:Y:S01]  /*0c10*/  DFMA R8, R12, R18, R8 ;  /* 0x000000120c08722b */ /* 0x004fe20000000008 */
[----:B------:R-:W-:-:S04]  /*0c20*/  IMAD R13, R23, R2, R21 ;  /* 0x00000002170d7224 */ /* 0x000fc800078e0215 */
[----:B------:R-:W-:-:S03]  /*0c30*/  IMAD.WIDE R12, R13, 0x8, R16 ;  /* 0x000000080d0c7825 */ /* 0x000fc600078e0210 */
[----:B---3--:R-:W-:Y:S01]  /*0c40*/  DFMA R36, R36, R14, R8 ;  /* 0x0000000e2424722b */ /* 0x008fe20000000008 */
[----:B------:R-:W-:Y:S04]  /*0c50*/  LDS.128 R16, [R7+0x30] ;  /* 0x0000300007107984 */ /* 0x000fe80000000c00 */
[----:B------:R-:W0:Y:S01]  /*0c60*/  LDS.128 R8, [R7+0x20] ;  /* 0x0000200007087984 */ /* 0x000e220000000c00 */
[----:B------:R-:W-:Y:S06]  /*0c70*/  BAR.SYNC.DEFER_BLOCKING 0x0 ;  /* 0x0000000000007b1d */ /* 0x000fec0000010000 */
[----:B------:R-:W2:Y:S04]  /*0c80*/  LDG.E.64 R24, desc[UR8][R24.64+0x40] ;  /* 0x0000400818187981 */ /* 0x000ea8000c1e1b00 */
[----:B------:R-:W3:Y:S01]  /*0c90*/  LDG.E.64 R12, desc[UR8][R12.64] ;  /* 0x000000080c0c7981 */ /* 0x000ee2000c1e1b00 */
[----:B0-----:R-:W-:-:S08]  /*0ca0*/  DFMA R8, R8, R30, R36 ;  /* 0x0000001e0808722b */ /* 0x001fd00000000024 */
[----:B------:R-:W-:-:S08]  /*0cb0*/  DFMA R34, R34, R10, R8 ;  /* 0x0000000a2222722b */ /* 0x000fd00000000008 */
[----:B------:R-:W-:-:S08]  /*0cc0*/  DFMA R34, R16, R28, R34 ;  /* 0x0000001c1022722b */ /* 0x000fd00000000022 */
[----:B------:R-:W-:Y:S01]  /*0cd0*/  DFMA R34, R32, R18, R34 ;  /* 0x000000122022722b */ /* 0x000fe20000000022 */
[----:B------:R-:W-:Y:S01]  /*0ce0*/  VIADD R4, R4, 0x2 ;  /* 0x0000000204047836 */ /* 0x000fe20000000000 */
        /* <DEDUP_REMOVED lines=18> */
[----:B---3--:R-:W-:-:S08]  /*0e10*/  DFMA R10, R28, R10, R24 ;  /* 0x0000000a1c0a722b */ /* 0x008fd00000000018 */
[----:B----4-:R-:W-:-:S08]  /*0e20*/  DFMA R10, R16, R32, R10 ;  /* 0x00000020100a722b */ /* 0x010fd0000000000a */
[----:B0-----:R-:W-:-:S08]  /*0e30*/  DFMA R10, R26, R18, R10 ;  /* 0x000000121a0a722b */ /* 0x001fd0000000000a */
[----:B-1----:R-:W-:-:S08]  /*0e40*/  DFMA R30, R12, R30, R10 ;  /* 0x0000001e0c1e722b */ /* 0x002fd0000000000a */
[----:B--2---:R-:W-:Y:S01]  /*0e50*/  DFMA R30, R8, R14, R30 ;  /* 0x0000000e081e722b */ /* 0x004fe2000000001e */
[----:B------:R-:W-:Y:S10]  /*0e60*/  BAR.SYNC.DEFER_BLOCKING 0x0 ;  /* 0x0000000000007b1d */ /* 0x000ff40000010000 */
.L_x_11:
[----:B------:R-:W-:Y:S05]  /*0e70*/  @P1 BRA `(.L_x_8) ;  /* 0x0000000000841947 */ /* 0x000fea0003800000 */
[----:B------:R-:W0:Y:S01]  /*0e80*/  LDC.64 R16, c[0x0][0x380] ;  /* 0x0000e000ff107b82 */ /* 0x000e220000000a00 */
[C---:B------:R-:W-:Y:S02]  /*0e90*/  LEA R0, R4.reuse, R0, 0x3 ;  /* 0x0000000004007211 */ /* 0x040fe400078e18ff */
[----:B------:R-:W-:-:S03]  /*0ea0*/  LEA R9, R4, R20, 0x3 ;  /* 0x0000001404097211 */ /* 0x000fc600078e18ff */
[----:B------:R-:W-:Y:S02]  /*0eb0*/  IMAD R11, R0, R2, R21 ;  /* 0x00000002000b7224 */ /* 0x000fe400078e0215 */
[----:B------:R-:W1:Y:S01]  /*0ec0*/  LDC.64 R18, c[0x0][0x388] ;  /* 0x0000e200ff127b82 */ /* 0x000e620000000a00 */
[----:B0-----:R-:W-:-:S05]  /*0ed0*/  IMAD.WIDE R16, R9, 0x8, R16 ;  /* 0x0000000809107825 */ /* 0x001fca00078e0210 */
[----:B------:R-:W2:Y:S01]  /*0ee0*/  LDG.E.64 R34, desc[UR8][R16.64] ;  /* 0x0000000810227981 */ /* 0x000ea2000c1e1b00 */
[----:B-1----:R-:W-:-:S05]  /*0ef0*/  IMAD.WIDE R18, R11, 0x8, R18 ;  /* 0x000000080b127825 */ /* 0x002fca00078e0212 */
[----:B------:R-:W3:Y:S04]  /*0f00*/  LDG.E.64 R36, desc[UR8][R18.64] ;  /* 0x0000000812247981 */ /* 0x000ee8000c1e1b00 */
        /* <DEDUP_REMOVED lines=13> */
[----:B-1----:R-:W-:Y:S02]  /*0fe0*/  DFMA R10, R28, R10, R8 ;  /* 0x0000000a1c0a722b */ /* 0x002fe40000000008 */
[----:B------:R-:W-:Y:S04]  /*0ff0*/  LDS.64 R8, [R3+0x180] ;  /* 0x0001800003087984 */ /* 0x000fe80000000a00 */
[----:B------:R-:W1:Y:S02]  /*1000*/  LDS.128 R28, [R7+0x30] ;  /* 0x00003000071c7984 */ /* 0x000e640000000c00 */
[----:B--2---:R-:W-:-:S02]  /*1010*/  DFMA R10, R12, R24, R10 ;  /* 0x000000180c0a722b */ /* 0x004fc4000000000a */
[----:B------:R-:W2:Y:S06]  /*1020*/  LDS.64 R12, [R3+0x1c0] ;  /* 0x0001c000030c7984 */ /* 0x000eac0000000a00 */
[----:B---3--:R-:W-:-:S08]  /*1030*/  DFMA R10, R32, R14, R10 ;  /* 0x0000000e200a722b */ /* 0x008fd0000000000a */
[----:B----4-:R-:W-:-:S08]  /*1040*/  DFMA R10, R16, R26, R10 ;  /* 0x0000001a100a722b */ /* 0x010fd0000000000a */
[----:B0-----:R-:W-:-:S08]  /*1050*/  DFMA R4, R4, R18, R10 ;  /* 0x000000120404722b */ /* 0x001fd0000000000a */
[----:B-1----:R-:W-:-:S08]  /*1060*/  DFMA R4, R28, R8, R4 ;  /* 0x000000081c04722b */ /* 0x002fd00000000004 */
[----:B--2---:R-:W-:Y:S01]  /*1070*/  DFMA R30, R12, R30, R4 ;  /* 0x0000001e0c1e722b */ /* 0x004fe20000000004 */
[----:B------:R-:W-:Y:S10]  /*1080*/  BAR.SYNC.DEFER_BLOCKING 0x0 ;  /* 0x0000000000007b1d */ /* 0x000ff40000010000 */
.L_x_8:
[----:B------:R-:W0:Y:S01]  /*1090*/  LDC.64 R4, c[0x0][0x390] ;  /* 0x0000e400ff047b82 */ /* 0x000e220000000a00 */
[----:B------:R-:W-:-:S04]  /*10a0*/  IMAD R3, R22, R2, R21 ;  /* 0x0000000216037224 */ /* 0x000fc800078e0215 */
[----:B0-----:R-:W-:-:S05]  /*10b0*/  IMAD.WIDE R2, R3, 0x8, R4 ;  /* 0x0000000803027825 */ /* 0x001fca00078e0204 */
[----:B------:R-:W-:Y:S01]  /*10c0*/  STG.E.64 desc[UR8][R2.64], R30 ;  /* 0x0000001e02007986 */ /* 0x000fe2000c101b08 */
[----:B------:R-:W-:Y:S05]  /*10d0*/  EXIT ;  /* 0x000000000000794d */ /* 0x000fea0003800000 */
.L_x_12:
        /* <DEDUP_REMOVED lines=10> */
.L_x_20:


//--------------------- .text._Z7KernelAPdS_S_i   --------------------------
	.section	.text._Z7KernelAPdS_S_i,"ax",@progbits
	.align	128
        .global         _Z7KernelAPdS_S_i
        .type           _Z7KernelAPdS_S_i,@function
        .size           _Z7KernelAPdS_S_i,(.L_x_21 - _Z7KernelAPdS_S_i)
        .other          _Z7KernelAPdS_S_i,@"STO_CUDA_ENTRY STV_DEFAULT"
_Z7KernelAPdS_S_i:
.text._Z7KernelAPdS_S_i:
        /* <DEDUP_REMOVED lines=43> */
.L_x_15:
        /* <DEDUP_REMOVED lines=15> */
[----:B-1----:R-:W-:Y:S01]  /*03a0*/  DFMA R32, R32, R10, R8 ;  /* 0x0000000a2020722b */ /* 0x002fe20000000008 */
[----:B------:R-:W-:-:S07]  /*03b0*/  IMAD.WIDE R8, R18, 0x8, R28 ;  /* 0x0000000812087825 */ /* 0x000fce00078e021c */
[----:B0-----:R-:W-:Y:S01]  /*03c0*/  DFMA R32, R12, R30, R32 ;  /* 0x0000001e0c20722b */ /* 0x001fe20000000020 */
[----:B------:R-:W0:Y:S01]  /*03d0*/  LDS.64 R30, [R3+0x60] ;  /* 0x00006000031e7984 */ /* 0x000e220000000a00 */
[----:B------:R-:W-:Y:S06]  /*03e0*/  BAR.SYNC.DEFER_BLOCKING 0x0 ;  /* 0x0000000000007b1d */ /* 0x000fec0000010000 */
[----:B------:R-:W2:Y:S04]  /*03f0*/  LDG.E.64 R10, desc[UR8][R26.64+0x20] ;  /* 0x000020081a0a7981 */ /* 0x000ea8000c1e1b00 */
[----:B------:R-:W3:Y:S01]  /*0400*/  LDG.E.64 R8, desc[UR8][R8.64] ;  /* 0x0000000808087981 */ /* 0x000ee2000c1e1b00 */
[----:B0-----:R-:W-:-:S03]  /*0410*/  DFMA R14, R30, R14, R32 ;  /* 0x0000000e1e0e722b */ /* 0x001fc60000000020 */
        /* <DEDUP_REMOVED lines=10> */
[----:B------:R-:W1:Y:S01]  /*04c0*/  LDS.64 R30, [R3+0x60] ;  /* 0x00006000031e7984 */ /* 0x000e620000000a00 */
[----:B------:R-:W-:Y:S01]  /*04d0*/  IMAD.WIDE R8, R19, 0x8, R28 ;  /* 0x0000000813087825 */ /* 0x000fe200078e021c */
[----:B------:R-:W-:Y:S06]  /*04e0*/  BAR.SYNC.DEFER_BLOCKING 0x0 ;  /* 0x0000000000007b1d */ /* 0x000fec0000010000 */
[----:B------:R-:W2:Y:S01]  /*04f0*/  LDG.E.64 R8, desc[UR8][R8.64] ;  /* 0x0000000808087981 */ /* 0x000ea2000c1e1b00 */
[----:B0-----:R-:W-:-:S03]  /*0500*/  DFMA R32, R12, R32, R10 ;  /* 0x000000200c20722b */ /* 0x001fc6000000000a */
[----:B------:R-:W3:Y:S05]  /*0510*/  LDG.E.64 R10, desc[UR8][R26.64+0x40] ;  /* 0x000040081a0a7981 */ /* 0x000eea000c1e1b00 */
[----:B-1----:R-:W-:Y:S01]  /*0520*/  DFMA R14, R30, R14, R32 ;  /* 0x0000000e1e0e722b */ /* 0x002fe20000000020 */
[----:B---3--:R-:W-:Y:S04]  /*0530*/  STS.64 [R5], R10 ;  /* 0x0000000a05007388 */ /* 0x008fe80000000a00 */
[----:B--2---:R-:W-:Y:S01]  /*0540*/  STS.64 [R6], R8 ;  /* 0x0000000806007388 */ /* 0x004fe20000000a00 */
[----:B------:R-:W-:Y:S06]  /*0550*/  BAR.SYNC.DEFER_BLOCKING 0x0 ;  /* 0x0000000000007b1d */ /* 0x000fec0000010000 */
[----:B------:R-:W-:Y:S04]  /*0560*/  LDS.64 R12, [R3] ;  /* 0x00000000030c7984 */ /* 0x000fe80000000a00 */
[----:B------:R-:W0:Y:S04]  /*0570*/  LDS.128 R8, [R7] ;  /* 0x0000000007087984 */ /* 0x000e280000000c00 */
[----:B------:R-:W1:Y:S04]  /*0580*/  LDS.64 R32, [R3+0x20] ;  /* 0x0000200003207984 */ /* 0x000e680000000a00 */
[----:B------:R-:W-:Y:S01]  /*0590*/  LDS.64 R30, [R3+0x60] ;  /* 0x00006000031e7984 */ /* 0x000fe20000000a00 */
[----:B0-----:R-:W-:Y:S01]  /*05a0*/  DFMA R12, R8, R12, R14 ;  /* 0x0000000c080c722b */ /* 0x001fe2000000000e */
[----:B------:R-:W-:-:S02]  /*05b0*/  IMAD.WIDE R8, R23, 0x8, R28 ;  /* 0x0000000817087825 */ /* 0x000fc400078e021c */
[----:B------:R-:W-:Y:S05]  /*05c0*/  LDS.64 R28, [R3+0x40] ;  /* 0x00004000031c7984 */ /* 0x000fea0000000a00 */
[----:B-1----:R-:W-:Y:S02]  /*05d0*/  DFMA R32, R32, R10, R12 ;  /* 0x0000000a2020722b */ /* 0x002fe4000000000c */
        /* <DEDUP_REMOVED lines=23> */
[----:B-1----:R-:W-:-:S08]  /*0750*/  DFMA R10, R28, R10, R26 ;  /* 0x0000000a1c0a722b */ /* 0x002fd0000000001a */
[----:B--2---:R-:W-:-:S08]  /*0760*/  DFMA R30, R12, R30, R10 ;  /* 0x0000001e0c1e722b */ /* 0x004fd0000000000a */
[----:B0-----:R-:W-:Y:S01]  /*0770*/  DFMA R30, R8, R14, R30 ;  /* 0x0000000e081e722b */ /* 0x001fe2000000001e */
[----:B------:R-:W-:Y:S06]  /*0780*/  BAR.SYNC.DEFER_BLOCKING 0x0 ;  /* 0x0000000000007b1d */ /* 0x000fec0000010000 */
[----:B------:R-:W-:Y:S05]  /*0790*/  @P0 BRA `(.L_x_15) ;  /* 0xfffffff800c40947 */ /* 0x000fea000383ffff */
.L_x_14:
        /* <DEDUP_REMOVED lines=15> */
[----:B------:R-:W-:-:S05]  /*0890*/  IADD3 R12, PT, PT, R12, 0x4, RZ ;  /* 0x000000040c0c7810 */ /* 0x000fca0007ffe0ff */
[----:B------:R-:W-:-:S04]  /*08a0*/  IMAD R13, R12, R2, R21 ;  /* 0x000000020c0d7224 */ /* 0x000fc800078e0215 */
[----:B------:R-:W-:Y:S01]  /*08b0*/  IMAD.WIDE R8, R13, 0x8, R8 ;  /* 0x000000080d087825 */ /* 0x000fe200078e0208 */
[----:B--2---:R-:W-:Y:S04]  /*08c0*/  STS.64 [R5], R36 ;  /* 0x0000002405007388 */ /* 0x004fe80000000a00 */
[----:B---3--:R-:W-:Y:S01]  /*08d0*/  STS.64 [R6], R24 ;  /* 0x0000001806007388 */ /* 0x008fe20000000a00 */
[----:B------:R-:W-:Y:S06]  /*08e0*/  BAR.SYNC.DEFER_BLOCKING 0x0 ;  /* 0x0000000000007b1d */ /* 0x000fec0000010000 */
[----:B------:R-:W-:Y:S04]  /*08f0*/  LDS.64 R32, [R3] ;  /* 0x0000000003207984 */ /* 0x000fe80000000a00 */
[----:B------:R-:W-:Y:S04]  /*0900*/  LDS.64 R34, [R3+0x20] ;  /* 0x0000200003227984 */ /* 0x000fe80000000a00 */
[----:B------:R-:W-:Y:S04]  /*0910*/  LDS.64 R28, [R3+0x40] ;  /* 0x00004000031c7984 */ /* 0x000fe80000000a00 */
[----:B------:R-:W-:Y:S04]  /*0920*/  LDS.64 R26, [R3+0x60] ;  /* 0x00006000031a7984 */ /* 0x000fe80000000a00 */
[----:B------:R-:W0:Y:S04]  /*0930*/  LDS.128 R16, [R7] ;  /* 0x0000000007107984 */ /* 0x000e280000000c00 */
[----:B------:R-:W1:Y:S01]  /*0940*/  LDS.128 R12, [R7+0x10] ;  /* 0x00001000070c7984 */ /* 0x000e620000000c00 */
[----:B------:R-:W-:Y:S06]  /*0950*/  BAR.SYNC.DEFER_BLOCKING 0x0 ;  /* 0x0000000000007b1d */ /* 0x000fec0000010000 */
[----:B------:R-:W2:Y:S04]  /*0960*/  LDG.E.64 R10, desc[UR8][R10.64+0x20] ;  /* 0x000020080a0a7981 */ /* 0x000ea8000c1e1b00 */
[----:B------:R-:W3:Y:S01]  /*0970*/  LDG.E.64 R8, desc[UR8][R8.64] ;  /* 0x0000000808087981 */ /* 0x000ee2000c1e1b00 */
[----:B0-----:R-:W-:-:S08]  /*0980*/  DFMA R16, R16, R32, R30 ;  /* 0x000000201010722b */ /* 0x001fd0000000001e */
[----:B------:R-:W-:-:S08]  /*0990*/  DFMA R34, R34, R18, R16 ;  /* 0x000000122222722b */ /* 0x000fd00000000010 */
[----:B-1----:R-:W-:-:S08]  /*09a0*/  DFMA R28, R12, R28, R34 ;  /* 0x0000001c0c1c722b */ /* 0x002fd00000000022 */
        /* <DEDUP_REMOVED lines=12> */
[----:B-1----:R-:W-:-:S08]  /*0a70*/  DFMA R8, R30, R10, R8 ;  /* 0x0000000a1e08722b */ /* 0x002fd00000000008 */
[----:B--2---:R-:W-:-:S08]  /*0a80*/  DFMA R8, R16, R32, R8 ;  /* 0x000000201008722b */ /* 0x004fd00000000008 */
[----:B---3--:R-:W-:Y:S01]  /*0a90*/  DFMA R30, R12, R18, R8 ;  /* 0x000000120c1e722b */ /* 0x008fe20000000008 */
[----:B------:R-:W-:Y:S10]  /*0aa0*/  BAR.SYNC.DEFER_BLOCKING 0x0 ;  /* 0x0000000000007b1d */ /* 0x000ff40000010000 */
.L_x_16:
[----:B------:R-:W-:Y:S05]  /*0ab0*/  @P1 BRA `(.L_x_13) ;  /* 0x00000000005c1947 */ /* 0x000fea0003800000 */
[----:B------:R-:W0:Y:S01]  /*0ac0*/  LDC.64 R16, c[0x0][0x380] ;  /* 0x0000e000ff107b82 */ /* 0x000e220000000a00 */
[C---:B------:R-:W-:Y:S02]  /*0ad0*/  LEA R0, R4.reuse, R0, 0x2 ;  /* 0x0000000004007211 */ /* 0x040fe400078e10ff */
[----:B------:R-:W-:-:S03]  /*0ae0*/  LEA R9, R4, R20, 0x2 ;  /* 0x0000001404097211 */ /* 0x000fc600078e10ff */
[----:B------:R-:W-:Y:S02]  /*0af0*/  IMAD R11, R0, R2, R21 ;  /* 0x00000002000b7224 */ /* 0x000fe400078e0215 */
[----:B------:R-:W1:Y:S01]  /*0b00*/  LDC.64 R18, c[0x0][0x388] ;  /* 0x0000e200ff127b82 */ /* 0x000e620000000a00 */
[----:B0-----:R-:W-:-:S06]  /*0b10*/  IMAD.WIDE R16, R9, 0x8, R16 ;  /* 0x0000000809107825 */ /* 0x001fcc00078e0210 */
        /* <DEDUP_REMOVED lines=17> */
.L_x_13:
[----:B------:R-:W0:Y:S01]  /*0c30*/  LDC.64 R4, c[0x0][0x390] ;  /* 0x0000e400ff047b82 */ /* 0x000e220000000a00 */
[----:B------:R-:W-:-:S04]  /*0c40*/  IMAD R3, R22, R2, R21 ;  /* 0x0000000216037224 */ /* 0x000fc800078e0215 */
[----:B0-----:R-:W-:-:S05]  /*0c50*/  IMAD.WIDE R2, R3, 0x8, R4 ;  /* 0x0000000803027825 */ /* 0x001fca00078e0204 */
[----:B------:R-:W-:Y:S01]  /*0c60*/  STG.E.64 desc[UR8][R2.64], R30 ;  /* 0x0000001e02007986 */ /* 0x000fe2000c101b08 */
[----:B------:R-:W-:Y:S05]  /*0c70*/  EXIT ;  /* 0x000000000000794d */ /* 0x000fea0003800000 */
.L_x_17:
        /* <DEDUP_REMOVED lines=16> */
.L_x_21:


//--------------------- .nv.shared._Z7KernelDPdS_S_i --------------------------
	.section	.nv.shared._Z7KernelDPdS_S_i,"aw",@nobits
	.sectionflags	@""
	.align	8
.nv.shared._Z7KernelDPdS_S_i:
	.zero		17408


//--------------------- .nv.shared.reserved.0     --------------------------
	.section	.nv.shared.reserved.0,"aw",@nobits
	.weak		__nv_reservedSMEM_offset_0_alias
	.size		__nv_reservedSMEM_offset_0_alias, 0, 64
	.other		__nv_reservedSMEM_offset_0_alias,@"STO_CUDA_RESERVED_SHARED STV_DEFAULT"
__nv_reservedSMEM_offset_0_alias:
	.zero		0
	.zero		64


//--------------------- .nv.shared._Z7KernelCPdS_S_i --------------------------
	.section	.nv.shared._Z7KernelCPdS_S_i,"aw",@nobits
	.sectionflags	@""
	.align	8
.nv.shared._Z7KernelCPdS_S_i:
	.zero		5120


//--------------------- .nv.shared._Z7KernelBPdS_S_i --------------------------
	.section	.nv.shared._Z7KernelBPdS_S_i,"aw",@nobits
	.sectionflags	@""
	.align	8
.nv.shared._Z7KernelBPdS_S_i:
	.zero		2048


//--------------------- .nv.shared._Z7KernelAPdS_S_i --------------------------
	.section	.nv.shared._Z7KernelAPdS_S_i,"aw",@nobits
	.sectionflags	@""
	.align	8
.nv.shared._Z7KernelAPdS_S_i:
	.zero		1280


//--------------------- .nv.constant0._Z7KernelDPdS_S_i --------------------------
	.section	.nv.constant0._Z7KernelDPdS_S_i,"a",@progbits
	.sectionflags	@""
	.align	4
.nv.constant0._Z7KernelDPdS_S_i:
	.zero		924


//--------------------- .nv.constant0._Z7KernelCPdS_S_i --------------------------
	.section	.nv.constant0._Z7KernelCPdS_S_i,"a",@progbits
	.sectionflags	@""
	.align	4
.nv.constant0._Z7KernelCPdS_S_i:
	.zero		924


//--------------------- .nv.constant0._Z7KernelBPdS_S_i --------------------------
	.section	.nv.constant0._Z7KernelBPdS_S_i,"a",@progbits
	.sectionflags	@""
	.align	4
.nv.constant0._Z7KernelBPdS_S_i:
	.zero		924


//--------------------- .nv.constant0._Z7KernelAPdS_S_i --------------------------
	.section	.nv.constant0._Z7KernelAPdS_S_i,"a",@progbits
	.sectionflags	@""
	.align	4
.nv.constant0._Z7KernelAPdS_S_i:
	.zero		924


//--------------------- SYMBOLS --------------------------

	.type		.nv.reservedSmem.offset0,@object
	.size		.nv.reservedSmem.offset0,0x4
	.type		.nv.reservedSmem.cap,@object
	.size		.nv.reservedSmem.cap,0x4
